	.headerflags	@"EF_CUDA_TEXMODE_UNIFIED EF_CUDA_64BIT_ADDRESS EF_CUDA_ACCELERATORS EF_CUDA_SM90 EF_CUDA_VIRTUAL_SM(EF_CUDA_SM90)"
	.elftype	@"ET_EXEC"


//--------------------- .nv.info                  --------------------------
	.section	.nv.info,"",@"SHT_CUDA_INFO"
	.align	4


	//----- nvinfo : EIATTR_REGCOUNT
	.align		4
        /*0000*/ 	.byte	0x04, 0x2f
        /*0002*/ 	.short	(.L_1 - .L_0)
	.align		4
.L_0:
        /*0004*/ 	.word	index@(triton_poi_fused_max_pool2d_with_indices_6)
        /*0008*/ 	.word	0x000000ad


	//----- nvinfo : EIATTR_MIN_STACK_SIZE
	.align		4
.L_1:
        /*000c*/ 	.byte	0x04, 0x12
        /*000e*/ 	.short	(.L_3 - .L_2)
	.align		4
.L_2:
        /*0010*/ 	.word	index@(triton_poi_fused_max_pool2d_with_indices_6)
        /*0014*/ 	.word	0x00000000


	//----- nvinfo : EIATTR_FRAME_SIZE
	.align		4
.L_3:
        /*0018*/ 	.byte	0x04, 0x11
        /*001a*/ 	.short	(.L_5 - .L_4)
	.align		4
.L_4:
        /*001c*/ 	.word	index@(triton_poi_fused_max_pool2d_with_indices_6)
        /*0020*/ 	.word	0x00000000


	//----- nvinfo : EIATTR_MIN_STACK_SIZE
	.align		4
.L_5:
        /*0024*/ 	.byte	0x04, 0x12
        /*0026*/ 	.short	(.L_7 - .L_6)
	.align		4
.L_6:
        /*0028*/ 	.word	index@(triton_poi_fused_max_pool2d_with_indices_6)
        /*002c*/ 	.word	0x00000000
.L_7:


//--------------------- .nv.info.triton_poi_fused_max_pool2d_with_indices_6 --------------------------
	.section	.nv.info.triton_poi_fused_max_pool2d_with_indices_6,"",@"SHT_CUDA_INFO"
	.sectionflags	@""
	.align	4


	//----- nvinfo : EIATTR_CUDA_API_VERSION
	.align		4
        /*0000*/ 	.byte	0x04, 0x37
        /*0002*/ 	.short	(.L_9 - .L_8)
.L_8:
        /*0004*/ 	.word	0x0000007c


	//----- nvinfo : EIATTR_KPARAM_INFO
	.align		4
.L_9:
        /*0008*/ 	.byte	0x04, 0x17
        /*000a*/ 	.short	(.L_11 - .L_10)
.L_10:
        /*000c*/ 	.word	0x00000000
        /*0010*/ 	.short	0x0004
        /*0012*/ 	.short	0x001c
        /*0014*/ 	.byte	0x00, 0xf0, 0x11, 0x00


	//----- nvinfo : EIATTR_KPARAM_INFO
	.align		4
.L_11:
        /*0018*/ 	.byte	0x04, 0x17
        /*001a*/ 	.short	(.L_13 - .L_12)
.L_12:
        /*001c*/ 	.word	0x00000000
        /*0020*/ 	.short	0x0003
        /*0022*/ 	.short	0x0018
        /*0024*/ 	.byte	0x00, 0xf0, 0x11, 0x00


	//----- nvinfo : EIATTR_KPARAM_INFO
	.align		4
.L_13:
        /*0028*/ 	.byte	0x04, 0x17
        /*002a*/ 	.short	(.L_15 - .L_14)
.L_14:
        /*002c*/ 	.word	0x00000000
        /*0030*/ 	.short	0x0002
        /*0032*/ 	.short	0x0010
        /*0034*/ 	.byte	0x00, 0xf4, 0x21, 0x00


	//----- nvinfo : EIATTR_KPARAM_INFO
	.align		4
.L_15:
        /*0038*/ 	.byte	0x04, 0x17
        /*003a*/ 	.short	(.L_17 - .L_16)
.L_16:
        /*003c*/ 	.word	0x00000000
        /*0040*/ 	.short	0x0001
        /*0042*/ 	.short	0x0008
        /*0044*/ 	.byte	0x00, 0xf4, 0x21, 0x00


	//----- nvinfo : EIATTR_KPARAM_INFO
	.align		4
.L_17:
        /*0048*/ 	.byte	0x04, 0x17
        /*004a*/ 	.short	(.L_19 - .L_18)
.L_18:
        /*004c*/ 	.word	0x00000000
        /*0050*/ 	.short	0x0000
        /*0052*/ 	.short	0x0000
        /*0054*/ 	.byte	0x00, 0xf4, 0x21, 0x00


	//----- nvinfo : EIATTR_SPARSE_MMA_MASK
	.align		4
.L_19:
        /*0058*/ 	.byte	0x03, 0x50
        /*005a*/ 	.short	0x0000


	//----- nvinfo : EIATTR_MAXREG_COUNT
	.align		4
        /*005c*/ 	.byte	0x03, 0x1b
        /*005e*/ 	.short	0x00ff


	//----- nvinfo : EIATTR_EXIT_INSTR_OFFSETS
	.align		4
        /*0060*/ 	.byte	0x04, 0x1c
        /*0062*/ 	.short	(.L_21 - .L_20)


	//   ....[0]....
.L_20:
        /*0064*/ 	.word	0x00005800


	//   ....[1]....
        /*0068*/ 	.word	0x00005820


	//----- nvinfo : EIATTR_REQNTID
	.align		4
.L_21:
        /*006c*/ 	.byte	0x04, 0x10
        /*006e*/ 	.short	(.L_23 - .L_22)
.L_22:
        /*0070*/ 	.word	0x00000100
        /*0074*/ 	.word	0x00000001
        /*0078*/ 	.word	0x00000001


	//----- nvinfo : EIATTR_CBANK_PARAM_SIZE
	.align		4
.L_23:
        /*007c*/ 	.byte	0x03, 0x19
        /*007e*/ 	.short	0x0020


	//----- nvinfo : EIATTR_PARAM_CBANK
	.align		4
        /*0080*/ 	.byte	0x04, 0x0a
        /*0082*/ 	.short	(.L_25 - .L_24)
	.align		4
.L_24:
        /*0084*/ 	.word	index@(.nv.constant0.triton_poi_fused_max_pool2d_with_indices_6)
        /*0088*/ 	.short	0x0210
        /*008a*/ 	.short	0x0020


	//----- nvinfo : EIATTR_SW_WAR
	.align		4
.L_25:
        /*008c*/ 	.byte	0x04, 0x36
        /*008e*/ 	.short	(.L_27 - .L_26)
.L_26:
        /*0090*/ 	.word	0x00000008
.L_27:


//--------------------- .nv.callgraph             --------------------------
	.section	.nv.callgraph,"",@"SHT_CUDA_CALLGRAPH"
	.align	4
	.sectionentsize	8
	.align		4
        /*0000*/ 	.word	0x00000000
	.align		4
        /*0004*/ 	.word	0xffffffff
	.align		4
        /*0008*/ 	.word	0x00000000
	.align		4
        /*000c*/ 	.word	0xfffffffe
	.align		4
        /*0010*/ 	.word	0x00000000
	.align		4
        /*0014*/ 	.word	0xfffffffd
	.align		4
        /*0018*/ 	.word	0x00000000
	.align		4
        /*001c*/ 	.word	0xfffffffc


//--------------------- .text.triton_poi_fused_max_pool2d_with_indices_6 --------------------------
	.section	.text.triton_poi_fused_max_pool2d_with_indices_6,"ax",@progbits
	.sectionflags	@"SHF_BARRIERS=1"
	.align	128
        .global         triton_poi_fused_max_pool2d_with_indices_6
        .type           triton_poi_fused_max_pool2d_with_indices_6,@function
        .size           triton_poi_fused_max_pool2d_with_indices_6,(.L_x_1 - triton_poi_fused_max_pool2d_with_indices_6)
        .other          triton_poi_fused_max_pool2d_with_indices_6,@"STO_CUDA_ENTRY STV_DEFAULT"
triton_poi_fused_max_pool2d_with_indices_6:
.text.triton_poi_fused_max_pool2d_with_indices_6:
[----:B------:R-:W0:Y:S01]  /*0000*/  LDC R1, c[0x0][0x28] ;  /* 0x00000a00ff017b82 */ /* 0x000e220000000800 */
[----:B------:R-:W1:Y:S07]  /*0010*/  S2R R7, SR_TID.X ;  /* 0x0000000000077919 */ /* 0x000e6e0000002100 */
[----:B------:R-:W2:Y:S01]  /*0020*/  LDC.64 R2, c[0x0][0x210] ;  /* 0x00008400ff027b82 */ /* 0x000ea20000000a00 */
[----:B------:R-:W-:Y:S02]  /*0030*/  CS2R R28, SRZ ;  /* 0x00000000001c7805 */ /* 0x000fe4000001ff00 */
[----:B------:R-:W-:Y:S01]  /*0040*/  CS2R R30, SRZ ;  /* 0x00000000001e7805 */ /* 0x000fe2000001ff00 */
[----:B------:R-:W3:Y:S01]  /*0050*/  S2R R0, SR_CTAID.Y ;  /* 0x0000000000007919 */ /* 0x000ee20000002600 */
[----:B------:R-:W-:-:S02]  /*0060*/  CS2R R36, SRZ ;  /* 0x0000000000247805 */ /* 0x000fc4000001ff00 */
[----:B------:R-:W-:Y:S01]  /*0070*/  CS2R R38, SRZ ;  /* 0x0000000000267805 */ /* 0x000fe2000001ff00 */
[----:B------:R-:W-:Y:S01]  /*0080*/  ULDC.64 UR6, c[0x0][0x208] ;  /* 0x0000820000067ab9 */ /* 0x000fe20000000a00 */
[----:B------:R-:W4:Y:S01]  /*0090*/  S2R R4, SR_CTAID.X ;  /* 0x0000000000047919 */ /* 0x000f220000002500 */
[----:B-1----:R-:W-:Y:S01]  /*00a0*/  SHF.R.U32.HI R5, RZ, 0x4, R7 ;  /* 0x00000004ff057819 */ /* 0x002fe20000011607 */
[----:B---3--:R-:W-:Y:S01]  /*00b0*/  IMAD.SHL.U32 R8, R0, 0x10, RZ ;  /* 0x0000001000087824 */ /* 0x008fe200078e00ff */
[----:B------:R-:W-:Y:S02]  /*00c0*/  SHF.R.S32.HI R6, RZ, 0x1b, R0 ;  /* 0x0000001bff067819 */ /* 0x000fe40000011400 */
[----:B------:R-:W-:Y:S02]  /*00d0*/  SGXT.U32 R5, R5, 0x4 ;  /* 0x000000040505781a */ /* 0x000fe40000000000 */
[----:B------:R-:W-:Y:S02]  /*00e0*/  SGXT R6, R6, 0x1 ;  /* 0x000000010606781a */ /* 0x000fe40000000200 */
[----:B------:R-:W-:-:S04]  /*00f0*/  LOP3.LUT R5, R8, R5, RZ, 0xfc, !PT ;  /* 0x0000000508057212 */ /* 0x000fc800078efcff */
[----:B------:R-:W-:-:S04]  /*0100*/  LEA.HI R0, R6, R5, RZ, 0x4 ;  /* 0x0000000506007211 */ /* 0x000fc800078f20ff */
[----:B------:R-:W-:Y:S02]  /*0110*/  SHF.R.S32.HI R9, RZ, 0x4, R0 ;  /* 0x00000004ff097819 */ /* 0x000fe40000011400 */
[----:B------:R-:W-:Y:S02]  /*0120*/  LOP3.LUT R0, R0, 0xfffffff0, RZ, 0xc0, !PT ;  /* 0xfffffff000007812 */ /* 0x000fe400078ec0ff */
[----:B------:R-:W-:-:S03]  /*0130*/  LEA.HI R10, R9, R9, RZ, 0x4 ;  /* 0x00000009090a7211 */ /* 0x000fc600078f20ff */
[----:B------:R-:W-:Y:S01]  /*0140*/  IMAD.IADD R16, R5, 0x1, -R0 ;  /* 0x0000000105107824 */ /* 0x000fe200078e0a00 */
[----:B------:R-:W-:Y:S01]  /*0150*/  LOP3.LUT R10, R10, 0xfffffff0, RZ, 0xc0, !PT ;  /* 0xfffffff00a0a7812 */ /* 0x000fe200078ec0ff */
[----:B------:R-:W-:-:S04]  /*0160*/  IMAD.SHL.U32 R0, R7, 0x10, RZ ;  /* 0x0000001007007824 */ /* 0x000fc800078e00ff */
[C---:B------:R-:W-:Y:S01]  /*0170*/  IMAD.IADD R17, R9.reuse, 0x1, -R10 ;  /* 0x0000000109117824 */ /* 0x040fe200078e0a0a */
[----:B------:R-:W-:Y:S01]  /*0180*/  LOP3.LUT R11, R0, 0xf0, RZ, 0xc0, !PT ;  /* 0x000000f0000b7812 */ /* 0x000fe200078ec0ff */
[----:B------:R-:W-:-:S03]  /*0190*/  IMAD R9, R9, 0x20, R16 ;  /* 0x0000002009097824 */ /* 0x000fc600078e0210 */
[----:B------:R-:W-:Y:S01]  /*01a0*/  ISETP.GT.AND P0, PT, R17, RZ, PT ;  /* 0x000000ff1100720c */ /* 0x000fe20003f04270 */
[----:B------:R-:W-:Y:S01]  /*01b0*/  IMAD.SHL.U32 R9, R9, 0x200, RZ ;  /* 0x0000020009097824 */ /* 0x000fe200078e00ff */
[----:B----4-:R-:W-:Y:S02]  /*01c0*/  PRMT R0, R11, 0x6540, R4 ;  /* 0x000065400b007816 */ /* 0x010fe40000000004 */
[C---:B------:R-:W-:Y:S01]  /*01d0*/  ISETP.GT.AND P2, PT, R16.reuse, RZ, P0 ;  /* 0x000000ff1000720c */ /* 0x040fe20000744270 */
[C---:B------:R-:W-:Y:S01]  /*01e0*/  VIADD R33, R9.reuse, 0xffffdf00 ;  /* 0xffffdf0009217836 */ /* 0x040fe20000000000 */
[----:B------:R-:W-:Y:S01]  /*01f0*/  ISETP.GT.AND P1, PT, R16, -0x1, P0 ;  /* 0xffffffff1000780c */ /* 0x000fe20000724270 */
[----:B------:R-:W-:Y:S01]  /*0200*/  VIADD R25, R9, 0xffffe000 ;  /* 0xffffe00009197836 */ /* 0x000fe20000000000 */
[C---:B------:R-:W-:Y:S01]  /*0210*/  ISETP.LT.AND P2, PT, R0.reuse, 0x100, P2 ;  /* 0x000001000000780c */ /* 0x040fe20001741270 */
[C---:B------:R-:W-:Y:S01]  /*0220*/  IMAD.IADD R11, R0.reuse, 0x1, R33 ;  /* 0x00000001000b7824 */ /* 0x040fe200078e0221 */
[C---:B------:R-:W-:Y:S01]  /*0230*/  ISETP.LT.AND P1, PT, R0.reuse, 0x100, P1 ;  /* 0x000001000000780c */ /* 0x040fe20000f21270 */
[----:B------:R-:W-:-:S02]  /*0240*/  IMAD.IADD R13, R0, 0x1, R25 ;  /* 0x00000001000d7824 */ /* 0x000fc400078e0219 */
[----:B--2---:R-:W-:-:S04]  /*0250*/  IMAD.WIDE R10, R11, 0x4, R2 ;  /* 0x000000040b0a7825 */ /* 0x004fc800078e0202 */
[----:B------:R-:W-:-:S04]  /*0260*/  IMAD.WIDE R12, R13, 0x4, R2 ;  /* 0x000000040d0c7825 */ /* 0x000fc800078e0202 */
[----:B------:R-:W2:Y:S04]  /*0270*/  @P2 LDG.E.EL.128 R28, desc[UR6][R10.64] ;  /* 0x000000060a1c2981 */ /* 0x000ea8000c2e1d00 */
[----:B------:R-:W3:Y:S01]  /*0280*/  @P1 LDG.E.EL.128 R36, desc[UR6][R12.64] ;  /* 0x000000060c241981 */ /* 0x000ee2000c2e1d00 */
[----:B------:R-:W-:Y:S01]  /*0290*/  VIADD R23, R9, 0xffffe100 ;  /* 0xffffe10009177836 */ /* 0x000fe20000000000 */
[----:B------:R-:W-:Y:S02]  /*02a0*/  CS2R R40, SRZ ;  /* 0x0000000000287805 */ /* 0x000fe4000001ff00 */
[----:B------:R-:W-:Y:S01]  /*02b0*/  CS2R R42, SRZ ;  /* 0x00000000002a7805 */ /* 0x000fe2000001ff00 */
[----:B------:R-:W-:-:S04]  /*02c0*/  IMAD.IADD R15, R0, 0x1, R23 ;  /* 0x00000001000f7824 */ /* 0x000fc800078e0217 */
[----:B------:R-:W-:-:S05]  /*02d0*/  IMAD.WIDE R14, R15, 0x4, R2 ;  /* 0x000000040f0e7825 */ /* 0x000fca00078e0202 */
[----:B------:R-:W4:Y:S01]  /*02e0*/  @P1 LDG.E.EL.128 R40, desc[UR6][R14.64] ;  /* 0x000000060e281981 */ /* 0x000f22000c2e1d00 */
[----:B--2---:R-:W-:Y:S02]  /*02f0*/  SEL R19, R28, 0xff800000, P2 ;  /* 0xff8000001c137807 */ /* 0x004fe40001000000 */
[----:B------:R-:W-:Y:S01]  /*0300*/  SEL R10, R29, 0xff800000, P2 ;  /* 0xff8000001d0a7807 */ /* 0x000fe20001000000 */
[----:B------:R-:W-:Y:S01]  /*0310*/  VIADD R29, R9, 0xffffff00 ;  /* 0xffffff00091d7836 */ /* 0x000fe20000000000 */
[----:B---3--:R-:W-:Y:S02]  /*0320*/  SEL R36, R36, 0xff800000, P1 ;  /* 0xff80000024247807 */ /* 0x008fe40000800000 */
[----:B------:R-:W-:Y:S02]  /*0330*/  SEL R37, R37, 0xff800000, P1 ;  /* 0xff80000025257807 */ /* 0x000fe40000800000 */
[----:B------:R-:W-:Y:S02]  /*0340*/  FSETP.GT.AND P3, PT, R36, R19, PT ;  /* 0x000000132400720b */ /* 0x000fe40003f64000 */
[----:B------:R-:W-:-:S02]  /*0350*/  FSETP.GT.AND P5, PT, R37, R10, PT ;  /* 0x0000000a2500720b */ /* 0x000fc40003fa4000 */
[----:B------:R-:W-:Y:S02]  /*0360*/  SEL R11, R30, 0xff800000, P2 ;  /* 0xff8000001e0b7807 */ /* 0x000fe40001000000 */
[----:B------:R-:W-:Y:S02]  /*0370*/  SEL R38, R38, 0xff800000, P1 ;  /* 0xff80000026267807 */ /* 0x000fe40000800000 */
[----:B------:R-:W-:Y:S02]  /*0380*/  FSETP.NAN.AND P0, PT, R36, R36, PT ;  /* 0x000000242400720b */ /* 0x000fe40003f08000 */
[----:B------:R-:W-:Y:S02]  /*0390*/  FSETP.GT.AND P4, PT, R38, R11, PT ;  /* 0x0000000b2600720b */ /* 0x000fe40003f84000 */
[----:B------:R-:W-:Y:S02]  /*03a0*/  SEL R12, R31, 0xff800000, P2 ;  /* 0xff8000001f0c7807 */ /* 0x000fe40001000000 */
[----:B------:R-:W-:-:S02]  /*03b0*/  SEL R39, R39, 0xff800000, P1 ;  /* 0xff80000027277807 */ /* 0x000fc40000800000 */
[----:B------:R-:W-:Y:S02]  /*03c0*/  @!P3 SEL R36, R36, R19, P0 ;  /* 0x000000132424b207 */ /* 0x000fe40000000000 */
[----:B------:R-:W-:Y:S02]  /*03d0*/  P2R R45, PR, RZ, 0x8 ;  /* 0x00000008ff2d7803 */ /* 0x000fe40000000000 */
[----:B------:R-:W-:Y:S02]  /*03e0*/  FSETP.NAN.AND P0, PT, R37, R37, PT ;  /* 0x000000252500720b */ /* 0x000fe40003f08000 */
[----:B------:R-:W-:Y:S02]  /*03f0*/  FSETP.GT.AND P3, PT, R39, R12, PT ;  /* 0x0000000c2700720b */ /* 0x000fe40003f64000 */
[----:B------:R-:W-:Y:S02]  /*0400*/  @!P5 SEL R37, R37, R10, P0 ;  /* 0x0000000a2525d207 */ /* 0x000fe40000000000 */
[----:B------:R-:W-:-:S02]  /*0410*/  FSETP.NAN.AND P0, PT, R38, R38, PT ;  /* 0x000000262600720b */ /* 0x000fc40003f08000 */
[----:B----4-:R-:W-:Y:S02]  /*0420*/  SEL R14, R43, 0xff800000, P1 ;  /* 0xff8000002b0e7807 */ /* 0x010fe40000800000 */
[----:B------:R-:W-:Y:S01]  /*0430*/  @!P4 SEL R38, R38, R11, P0 ;  /* 0x0000000b2626c207 */ /* 0x000fe20000000000 */
[----:B------:R-:W-:Y:S01]  /*0440*/  IMAD.IADD R11, R0, 0x1, R29 ;  /* 0x00000001000b7824 */ /* 0x000fe200078e021d */
[----:B------:R-:W-:Y:S02]  /*0450*/  FSETP.NAN.AND P0, PT, R39, R39, PT ;  /* 0x000000272700720b */ /* 0x000fe40003f08000 */
[----:B------:R-:W-:Y:S01]  /*0460*/  P2R R52, PR, RZ, 0x8 ;  /* 0x00000008ff347803 */ /* 0x000fe20000000000 */
[----:B------:R-:W-:Y:S01]  /*0470*/  IMAD.WIDE R10, R11, 0x4, R2 ;  /* 0x000000040b0a7825 */ /* 0x000fe200078e0202 */
[----:B------:R-:W-:Y:S02]  /*0480*/  @!P3 SEL R39, R39, R12, P0 ;  /* 0x0000000c2727b207 */ /* 0x000fe40000000000 */
[----:B------:R-:W-:-:S02]  /*0490*/  FSETP.NAN.AND P0, PT, R14, R14, PT ;  /* 0x0000000e0e00720b */ /* 0x000fc40003f08000 */
[----:B------:R-:W-:Y:S02]  /*04a0*/  FSETP.GEU.AND P3, PT, R39, R14, PT ;  /* 0x0000000e2700720b */ /* 0x000fe40003f6e000 */
[----:B------:R-:W-:Y:S02]  /*04b0*/  SEL R15, R42, 0xff800000, P1 ;  /* 0xff8000002a0f7807 */ /* 0x000fe40000800000 */
[----:B------:R-:W-:Y:S02]  /*04c0*/  P2R R48, PR, RZ, 0x8 ;  /* 0x00000008ff307803 */ /* 0x000fe40000000000 */
[----:B------:R-:W-:Y:S02]  /*04d0*/  SEL R12, R41, 0xff800000, P1 ;  /* 0xff800000290c7807 */ /* 0x000fe40000800000 */
[----:B------:R-:W-:Y:S02]  /*04e0*/  SEL R13, R40, 0xff800000, P1 ;  /* 0xff800000280d7807 */ /* 0x000fe40000800000 */
[----:B------:R-:W-:-:S02]  /*04f0*/  P2R R47, PR, RZ, 0x10 ;  /* 0x00000010ff2f7803 */ /* 0x000fc40000000000 */
[----:B------:R-:W-:Y:S02]  /*0500*/  P2R R46, PR, RZ, 0x20 ;  /* 0x00000020ff2e7803 */ /* 0x000fe40000000000 */
[----:B------:R-:W-:Y:S02]  /*0510*/  @P3 SEL R14, R14, R39, P0 ;  /* 0x000000270e0e3207 */ /* 0x000fe40000000000 */
[-C--:B------:R-:W-:Y:S02]  /*0520*/  FSETP.GEU.AND P3, PT, R38, R15.reuse, PT ;  /* 0x0000000f2600720b */ /* 0x080fe40003f6e000 */
[----:B------:R-:W-:Y:S02]  /*0530*/  FSETP.NAN.AND P0, PT, R15, R15, PT ;  /* 0x0000000f0f00720b */ /* 0x000fe40003f08000 */
[----:B------:R-:W-:-:S09]  /*0540*/  P2R R54, PR, RZ, 0x8 ;  /* 0x00000008ff367803 */ /* 0x000fd20000000000 */
[----:B------:R-:W-:Y:S02]  /*0550*/  @P3 SEL R15, R15, R38, P0 ;  /* 0x000000260f0f3207 */ /* 0x000fe40000000000 */
[----:B------:R-:W-:Y:S02]  /*0560*/  CS2R R38, SRZ ;  /* 0x0000000000267805 */ /* 0x000fe4000001ff00 */
[-C--:B------:R-:W-:Y:S02]  /*0570*/  FSETP.GEU.AND P3, PT, R37, R12.reuse, PT ;  /* 0x0000000c2500720b */ /* 0x080fe40003f6e000 */
[----:B------:R-:W-:Y:S02]  /*0580*/  FSETP.NAN.AND P0, PT, R12, R12, PT ;  /* 0x0000000c0c00720b */ /* 0x000fe40003f08000 */
[----:B------:R-:W-:-:S09]  /*0590*/  P2R R56, PR, RZ, 0x8 ;  /* 0x00000008ff387803 */ /* 0x000fd20000000000 */
[----:B------:R-:W-:Y:S02]  /*05a0*/  @P3 SEL R12, R12, R37, P0 ;  /* 0x000000250c0c3207 */ /* 0x000fe40000000000 */
[-C--:B------:R-:W-:Y:S02]  /*05b0*/  FSETP.GEU.AND P3, PT, R36, R13.reuse, PT ;  /* 0x0000000d2400720b */ /* 0x080fe40003f6e000 */
[----:B------:R-:W-:Y:S02]  /*05c0*/  FSETP.NAN.AND P0, PT, R13, R13, PT ;  /* 0x0000000d0d00720b */ /* 0x000fe40003f08000 */
[----:B------:R-:W-:-:S09]  /*05d0*/  P2R R60, PR, RZ, 0x8 ;  /* 0x00000008ff3c7803 */ /* 0x000fd20000000000 */
[----:B------:R-:W-:Y:S02]  /*05e0*/  @P3 SEL R13, R13, R36, P0 ;  /* 0x000000240d0d3207 */ /* 0x000fe40000000000 */
[----:B------:R-:W-:Y:S02]  /*05f0*/  CS2R R36, SRZ ;  /* 0x0000000000247805 */ /* 0x000fe4000001ff00 */
[----:B------:R-:W-:-:S04]  /*0600*/  ISETP.GT.AND P0, PT, R16, RZ, PT ;  /* 0x000000ff1000720c */ /* 0x000fc80003f04270 */
[----:B------:R-:W-:-:S04]  /*0610*/  ISETP.GT.AND P0, PT, R17, -0x1, P0 ;  /* 0xffffffff1100780c */ /* 0x000fc80000704270 */
[----:B------:R-:W-:-:S13]  /*0620*/  ISETP.LT.AND P0, PT, R0, 0x100, P0 ;  /* 0x000001000000780c */ /* 0x000fda0000701270 */
[----:B------:R1:W2:Y:S01]  /*0630*/  @P0 LDG.E.EL.128 R36, desc[UR6][R10.64] ;  /* 0x000000060a240981 */ /* 0x0002a2000c2e1d00 */
[----:B------:R-:W-:Y:S01]  /*0640*/  LOP3.LUT R16, R17, R16, RZ, 0xfc, !PT ;  /* 0x0000001011107212 */ /* 0x000fe200078efcff */
[----:B-1----:R-:W-:-:S04]  /*0650*/  IMAD.IADD R11, R0, 0x1, R9 ;  /* 0x00000001000b7824 */ /* 0x002fc800078e0209 */
[----:B------:R-:W-:Y:S01]  /*0660*/  IMAD.WIDE R10, R11, 0x4, R2 ;  /* 0x000000040b0a7825 */ /* 0x000fe200078e0202 */
[----:B--2---:R-:W-:Y:S02]  /*0670*/  SEL R36, R36, 0xff800000, P0 ;  /* 0xff80000024247807 */ /* 0x004fe40000000000 */
[----:B------:R-:W-:Y:S02]  /*0680*/  SEL R37, R37, 0xff800000, P0 ;  /* 0xff80000025257807 */ /* 0x000fe40000000000 */
[-C--:B------:R-:W-:Y:S02]  /*0690*/  FSETP.GEU.AND P4, PT, R13, R36.reuse, PT ;  /* 0x000000240d00720b */ /* 0x080fe40003f8e000 */
[----:B------:R-:W-:Y:S02]  /*06a0*/  FSETP.NAN.AND P3, PT, R36, R36, PT ;  /* 0x000000242400720b */ /* 0x000fe40003f68000 */
[----:B------:R-:W-:Y:S02]  /*06b0*/  P2R R44, PR, RZ, 0x10 ;  /* 0x00000010ff2c7803 */ /* 0x000fe40000000000 */
[----:B------:R-:W-:-:S02]  /*06c0*/  SEL R38, R38, 0xff800000, P0 ;  /* 0xff80000026267807 */ /* 0x000fc40000000000 */
[----:B------:R-:W-:-:S05]  /*06d0*/  SEL R39, R39, 0xff800000, P0 ;  /* 0xff80000027277807 */ /* 0x000fca0000000000 */
        /* <DEDUP_REMOVED lines=15> */
[----:B------:R-:W-:-:S04]  /*07d0*/  ISETP.GE.AND P4, PT, R0, 0x100, PT ;  /* 0x000001000000780c */ /* 0x000fc80003f86270 */
[----:B------:R-:W-:-:S13]  /*07e0*/  ISETP.GT.AND P3, PT, R16, -0x1, !P4 ;  /* 0xffffffff1000780c */ /* 0x000fda0006764270 */
[----:B------:R1:W2:Y:S01]  /*07f0*/  @P3 LDG.E.EL.128 R12, desc[UR6][R10.64] ;  /* 0x000000060a0c3981 */ /* 0x0002a2000c2e1d00 */
[----:B------:R-:W-:-:S04]  /*0800*/  VIADD R35, R9, 0x100 ;  /* 0x0000010009237836 */ /* 0x000fc80000000000 */
        /* <DEDUP_REMOVED lines=23> */
[----:B------:R-:W-:-:S06]  /*0980*/  CS2R R36, SRZ ;  /* 0x0000000000247805 */ /* 0x000fcc000001ff00 */
        /* <DEDUP_REMOVED lines=22> */
[-C--:B------:R-:W-:Y:S02]  /*0af0*/  FSETP.GEU.AND P5, PT, R16, R39.reuse, PT ;  /* 0x000000271000720b */ /* 0x080fe40003fae000 */
[C---:B------:R-:W-:Y:S02]  /*0b00*/  FSETP.NAN.AND P4, PT, R39.reuse, R39, PT ;  /* 0x000000272700720b */ /* 0x040fe40003f88000 */
[----:B------:R-:W-:Y:S01]  /*0b10*/  P2R R59, PR, RZ, 0x20 ;  /* 0x00000020ff3b7803 */ /* 0x000fe20000000000 */
[----:B------:R1:W2:Y:S08]  /*0b20*/  @P0 LDG.E.EL.128 R12, desc[UR6][R10.64] ;  /* 0x000000060a0c0981 */ /* 0x0002b0000c2e1d00 */
[----:B------:R-:W-:Y:S01]  /*0b30*/  @P5 SEL R39, R39, R16, P4 ;  /* 0x0000001027275207 */ /* 0x000fe20002000000 */
[----:B------:R-:W-:-:S04]  /*0b40*/  VIADD R27, R9, 0x2000 ;  /* 0x00002000091b7836 */ /* 0x000fc80000000000 */
[----:B-1----:R-:W-:-:S04]  /*0b50*/  IMAD.IADD R11, R0, 0x1, R27 ;  /* 0x00000001000b7824 */ /* 0x002fc800078e021b */
[----:B------:R-:W-:Y:S01]  /*0b60*/  IMAD.WIDE R10, R11, 0x4, R2 ;  /* 0x000000040b0a7825 */ /* 0x000fe200078e0202 */
[----:B--2---:R-:W-:-:S04]  /*0b70*/  SEL R16, R15, 0xff800000, P0 ;  /* 0xff8000000f107807 */ /* 0x004fc80000000000 */
[-C--:B------:R-:W-:Y:S02]  /*0b80*/  FSETP.GEU.AND P5, PT, R39, R16.reuse, PT ;  /* 0x000000102700720b */ /* 0x080fe40003fae000 */
[----:B------:R-:W-:Y:S02]  /*0b90*/  FSETP.NAN.AND P4, PT, R16, R16, PT ;  /* 0x000000101000720b */ /* 0x000fe40003f88000 */
[----:B------:R-:W-:Y:S02]  /*0ba0*/  SEL R15, R14, 0xff800000, P0 ;  /* 0xff8000000e0f7807 */ /* 0x000fe40000000000 */
[----:B------:R-:W-:-:S07]  /*0bb0*/  P2R R62, PR, RZ, 0x20 ;  /* 0x00000020ff3e7803 */ /* 0x000fce0000000000 */
[----:B------:R-:W-:Y:S02]  /*0bc0*/  @P5 SEL R16, R16, R39, P4 ;  /* 0x0000002710105207 */ /* 0x000fe40002000000 */
        /* <DEDUP_REMOVED lines=12> */
[----:B------:R-:W-:-:S09]  /*0c90*/  CS2R R38, SRZ ;  /* 0x0000000000267805 */ /* 0x000fd2000001ff00 */
[----:B------:R-:W-:Y:S02]  /*0ca0*/  @P5 SEL R13, R13, R36, P4 ;  /* 0x000000240d0d5207 */ /* 0x000fe40002000000 */
[----:B------:R-:W-:-:S06]  /*0cb0*/  CS2R R36, SRZ ;  /* 0x0000000000247805 */ /* 0x000fcc000001ff00 */
[----:B------:R1:W2:Y:S01]  /*0cc0*/  @P3 LDG.E.EL.128 R36, desc[UR6][R10.64] ;  /* 0x000000060a243981 */ /* 0x0002a2000c2e1d00 */
[----:B------:R-:W-:Y:S02]  /*0cd0*/  P2R R64, PR, RZ, 0x20 ;  /* 0x00000020ff407803 */ /* 0x000fe40000000000 */
[----:B------:R-:W-:Y:S02]  /*0ce0*/  CS2R R18, SRZ ;  /* 0x0000000000127805 */ /* 0x000fe4000001ff00 */
[----:B-1----:R-:W-:Y:S02]  /*0cf0*/  LOP3.LUT R10, R0, 0x4, RZ, 0xfc, !PT ;  /* 0x00000004000a7812 */ /* 0x002fe400078efcff */
        /* <DEDUP_REMOVED lines=17> */
[----:B------:R-:W-:Y:S01]  /*0e10*/  FSETP.NAN.AND P4, PT, R11, R11, PT ;  /* 0x0000000b0b00720b */ /* 0x000fe20003f88000 */
[C---:B------:R-:W-:Y:S02]  /*0e20*/  IMAD.IADD R37, R10.reuse, 0x1, R33 ;  /* 0x000000010a257824 */ /* 0x040fe400078e0221 */
[----:B------:R-:W-:Y:S01]  /*0e30*/  IMAD.IADD R39, R10, 0x1, R25 ;  /* 0x000000010a277824 */ /* 0x000fe200078e0219 */
[----:B------:R-:W-:Y:S02]  /*0e40*/  CS2R R12, SRZ ;  /* 0x00000000000c7805 */ /* 0x000fe4000001ff00 */
[----:B------:R-:W-:Y:S01]  /*0e50*/  CS2R R14, SRZ ;  /* 0x00000000000e7805 */ /* 0x000fe2000001ff00 */
[----:B------:R-:W-:-:S04]  /*0e60*/  IMAD.WIDE R36, R37, 0x4, R2 ;  /* 0x0000000425247825 */ /* 0x000fc800078e0202 */
[----:B------:R-:W-:Y:S02]  /*0e70*/  @P5 SEL R11, R11, R16, P4 ;  /* 0x000000100b0b5207 */ /* 0x000fe40002000000 */
[----:B------:R-:W-:Y:S01]  /*0e80*/  CS2R R16, SRZ ;  /* 0x0000000000107805 */ /* 0x000fe2000001ff00 */
[----:B------:R-:W-:Y:S01]  /*0e90*/  IMAD.WIDE R38, R39, 0x4, R2 ;  /* 0x0000000427267825 */ /* 0x000fe200078e0202 */
[----:B------:R-:W2:Y:S04]  /*0ea0*/  @P2 LDG.E.EL.128 R12, desc[UR6][R36.64] ;  /* 0x00000006240c2981 */ /* 0x000ea8000c2e1d00 */
[----:B------:R-:W3:Y:S01]  /*0eb0*/  @P1 LDG.E.EL.128 R16, desc[UR6][R38.64] ;  /* 0x0000000626101981 */ /* 0x000ee2000c2e1d00 */
[----:B------:R-:W-:Y:S02]  /*0ec0*/  P2R R65, PR, RZ, 0x20 ;  /* 0x00000020ff417803 */ /* 0x000fe40000000000 */
[----:B--2---:R-:W-:-:S02]  /*0ed0*/  SEL R69, R12, 0xff800000, P2 ;  /* 0xff8000000c457807 */ /* 0x004fc40001000000 */
[----:B---3--:R-:W-:-:S04]  /*0ee0*/  SEL R24, R16, 0xff800000, P1 ;  /* 0xff80000010187807 */ /* 0x008fc80000800000 */
[C---:B------:R-:W-:Y:S02]  /*0ef0*/  FSETP.GT.AND P5, PT, R24.reuse, R69, PT ;  /* 0x000000451800720b */ /* 0x040fe40003fa4000 */
[----:B------:R-:W-:Y:S02]  /*0f00*/  FSETP.NAN.AND P4, PT, R24, R24, PT ;  /* 0x000000181800720b */ /* 0x000fe40003f88000 */
[----:B------:R-:W-:Y:S02]  /*0f10*/  SEL R13, R13, 0xff800000, P2 ;  /* 0xff8000000d0d7807 */ /* 0x000fe40001000000 */
[----:B------:R-:W-:Y:S02]  /*0f20*/  SEL R26, R17, 0xff800000, P1 ;  /* 0xff800000111a7807 */ /* 0x000fe40000800000 */
[----:B------:R-:W-:-:S05]  /*0f30*/  P2R R70, PR, RZ, 0x20 ;  /* 0x00000020ff467803 */ /* 0x000fca0000000000 */
[----:B------:R-:W-:Y:S02]  /*0f40*/  @!P5 SEL R24, R24, R69, P4 ;  /* 0x000000451818d207 */ /* 0x000fe40002000000 */
[C---:B------:R-:W-:Y:S02]  /*0f50*/  FSETP.GT.AND P5, PT, R26.reuse, R13, PT ;  /* 0x0000000d1a00720b */ /* 0x040fe40003fa4000 */
[----:B------:R-:W-:Y:S02]  /*0f60*/  FSETP.NAN.AND P4, PT, R26, R26, PT ;  /* 0x0000001a1a00720b */ /* 0x000fe40003f88000 */
[----:B------:R-:W-:Y:S02]  /*0f70*/  SEL R18, R18, 0xff800000, P1 ;  /* 0xff80000012127807 */ /* 0x000fe40000800000 */
[----:B------:R-:W-:-:S07]  /*0f80*/  P2R R72, PR, RZ, 0x20 ;  /* 0x00000020ff487803 */ /* 0x000fce0000000000 */
[----:B------:R-:W-:Y:S02]  /*0f90*/  @!P5 SEL R26, R26, R13, P4 ;  /* 0x0000000d1a1ad207 */ /* 0x000fe40002000000 */
[----:B------:R-:W-:-:S04]  /*0fa0*/  SEL R13, R14, 0xff800000, P2 ;  /* 0xff8000000e0d7807 */ /* 0x000fc80001000000 */
[C---:B------:R-:W-:Y:S02]  /*0fb0*/  FSETP.GT.AND P5, PT, R18.reuse, R13, PT ;  /* 0x0000000d1200720b */ /* 0x040fe40003fa4000 */
[----:B------:R-:W-:Y:S02]  /*0fc0*/  FSETP.NAN.AND P4, PT, R18, R18, PT ;  /* 0x000000121200720b */ /* 0x000fe40003f88000 */
[----:B------:R-:W-:Y:S02]  /*0fd0*/  SEL R12, R15, 0xff800000, P2 ;  /* 0xff8000000f0c7807 */ /* 0x000fe40001000000 */
[----:B------:R-:W-:Y:S02]  /*0fe0*/  SEL R19, R19, 0xff800000, P1 ;  /* 0xff80000013137807 */ /* 0x000fe40000800000 */
[----:B------:R-:W-:-:S05]  /*0ff0*/  P2R R74, PR, RZ, 0x20 ;  /* 0x00000020ff4a7803 */ /* 0x000fca0000000000 */
[----:B------:R-:W-:Y:S02]  /*1000*/  @!P5 SEL R18, R18, R13, P4 ;  /* 0x0000000d1212d207 */ /* 0x000fe40002000000 */
[C---:B------:R-:W-:Y:S02]  /*1010*/  FSETP.GT.AND P5, PT, R19.reuse, R12, PT ;  /* 0x0000000c1300720b */ /* 0x040fe40003fa4000 */
[----:B------:R-:W-:Y:S01]  /*1020*/  FSETP.NAN.AND P4, PT, R19, R19, PT ;  /* 0x000000131300720b */ /* 0x000fe20003f88000 */
[----:B------:R-:W-:Y:S01]  /*1030*/  IMAD.IADD R17, R10, 0x1, R23 ;  /* 0x000000010a117824 */ /* 0x000fe200078e0217 */
[----:B------:R-:W-:-:S03]  /*1040*/  CS2R R14, SRZ ;  /* 0x00000000000e7805 */ /* 0x000fc6000001ff00 */
[----:B------:R-:W-:-:S06]  /*1050*/  IMAD.WIDE R16, R17, 0x4, R2 ;  /* 0x0000000411107825 */ /* 0x000fcc00078e0202 */
[----:B------:R-:W-:Y:S02]  /*1060*/  @!P5 SEL R19, R19, R12, P4 ;  /* 0x0000000c1313d207 */ /* 0x000fe40002000000 */
[----:B------:R-:W-:-:S06]  /*1070*/  CS2R R12, SRZ ;  /* 0x00000000000c7805 */ /* 0x000fcc000001ff00 */
[----:B------:R1:W2:Y:S01]  /*1080*/  @P1 LDG.E.EL.128 R12, desc[UR6][R16.64] ;  /* 0x00000006100c1981 */ /* 0x0002a2000c2e1d00 */
[----:B------:R-:W-:Y:S01]  /*1090*/  P2R R76, PR, RZ, 0x20 ;  /* 0x00000020ff4c7803 */ /* 0x000fe20000000000 */
[----:B-1----:R-:W-:-:S04]  /*10a0*/  IMAD.IADD R17, R10, 0x1, R29 ;  /* 0x000000010a117824 */ /* 0x002fc800078e021d */
[----:B------:R-:W-:Y:S01]  /*10b0*/  IMAD.WIDE R16, R17, 0x4, R2 ;  /* 0x0000000411107825 */ /* 0x000fe200078e0202 */
[----:B--2---:R-:W-:-:S04]  /*10c0*/  SEL R28, R15, 0xff800000, P1 ;  /* 0xff8000000f1c7807 */ /* 0x004fc80000800000 */
[-C--:B------:R-:W-:Y:S02]  /*10d0*/  FSETP.GEU.AND P5, PT, R19, R28.reuse, PT ;  /* 0x0000001c1300720b */ /* 0x080fe40003fae000 */
[----:B------:R-:W-:Y:S02]  /*10e0*/  FSETP.NAN.AND P4, PT, R28, R28, PT ;  /* 0x0000001c1c00720b */ /* 0x000fe40003f88000 */
[----:B------:R-:W-:Y:S02]  /*10f0*/  SEL R39, R14, 0xff800000, P1 ;  /* 0xff8000000e277807 */ /* 0x000fe40000800000 */
[----:B------:R-:W-:Y:S02]  /*1100*/  CS2R R14, SRZ ;  /* 0x00000000000e7805 */ /* 0x000fe4000001ff00 */
[----:B------:R-:W-:-:S05]  /*1110*/  SEL R37, R13, 0xff800000, P1 ;  /* 0xff8000000d257807 */ /* 0x000fca0000800000 */
[----:B------:R-:W-:Y:S02]  /*1120*/  @P5 SEL R28, R28, R19, P4 ;  /* 0x000000131c1c5207 */ /* 0x000fe40002000000 */
[----:B------:R-:W-:Y:S02]  /*1130*/  SEL R19, R12, 0xff800000, P1 ;  /* 0xff8000000c137807 */ /* 0x000fe40000800000 */
[----:B------:R-:W-:-:S06]  /*1140*/  CS2R R12, SRZ ;  /* 0x00000000000c7805 */ /* 0x000fcc000001ff00 */
[----:B------:R1:W2:Y:S01]  /*1150*/  @P0 LDG.E.EL.128 R12, desc[UR6][R16.64] ;  /* 0x00000006100c0981 */ /* 0x0002a2000c2e1d00 */
[----:B------:R-:W-:Y:S02]  /*1160*/  P2R R69, PR, RZ, 0x20 ;  /* 0x00000020ff457803 */ /* 0x000fe40000000000 */
        /* <DEDUP_REMOVED lines=8> */
[-C--:B------:R-:W-:Y:S02]  /*11f0*/  FSETP.GEU.AND P5, PT, R24, R19.reuse, PT ;  /* 0x000000131800720b */ /* 0x080fe40003fae000 */
[----:B------:R-:W-:Y:S02]  /*1200*/  FSETP.NAN.AND P4, PT, R19, R19, PT ;  /* 0x000000131300720b */ /* 0x000fe40003f88000 */
[----:B------:R-:W-:-:S09]  /*1210*/  P2R R75, PR, RZ, 0x20 ;  /* 0x00000020ff4b7803 */ /* 0x000fd20000000000 */
[----:B------:R-:W-:Y:S01]  /*1220*/  @P5 SEL R19, R19, R24, P4 ;  /* 0x0000001813135207 */ /* 0x000fe20002000000 */
        /* <DEDUP_REMOVED lines=100> */
[----:B------:R-:W-:Y:S02]  /*1870*/  LOP3.LUT R26, R0, 0x8, RZ, 0xfc, !PT ;  /* 0x00000008001a7812 */ /* 0x000fe400078efcff */
[----:B-1----:R-:W-:Y:S02]  /*1880*/  CS2R R16, SRZ ;  /* 0x0000000000107805 */ /* 0x002fe4000001ff00 */
        /* <DEDUP_REMOVED lines=13> */
[----:B------:R-:W-:Y:S01]  /*1960*/  IMAD.IADD R37, R26, 0x1, R33 ;  /* 0x000000011a257824 */ /* 0x000fe200078e0221 */
[----:B------:R-:W-:Y:S02]  /*1970*/  SEL R24, R15, 0xff800000, P3 ;  /* 0xff8000000f187807 */ /* 0x000fe40001800000 */
[----:B------:R-:W-:Y:S02]  /*1980*/  CS2R R12, SRZ ;  /* 0x00000000000c7805 */ /* 0x000fe4000001ff00 */
[----:B------:R-:W-:-:S02]  /*1990*/  CS2R R14, SRZ ;  /* 0x00000000000e7805 */ /* 0x000fc4000001ff00 */
[----:B------:R-:W-:Y:S01]  /*19a0*/  CS2R R18, SRZ ;  /* 0x0000000000127805 */ /* 0x000fe2000001ff00 */
[----:B------:R-:W-:Y:S02]  /*19b0*/  IMAD.WIDE R36, R37, 0x4, R2 ;  /* 0x0000000425247825 */ /* 0x000fe400078e0202 */
[----:B------:R-:W-:Y:S02]  /*19c0*/  @P5 SEL R28, R28, R39, P4 ;  /* 0x000000271c1c5207 */ /* 0x000fe40002000000 */
[----:B------:R-:W-:Y:S01]  /*19d0*/  IMAD.IADD R39, R26, 0x1, R25 ;  /* 0x000000011a277824 */ /* 0x000fe200078e0219 */
[----:B------:R-:W2:Y:S03]  /*19e0*/  @P2 LDG.E.EL.128 R12, desc[UR6][R36.64] ;  /* 0x00000006240c2981 */ /* 0x000ea6000c2e1d00 */
[----:B------:R-:W-:-:S05]  /*19f0*/  IMAD.WIDE R38, R39, 0x4, R2 ;  /* 0x0000000427267825 */ /* 0x000fca00078e0202 */
[----:B------:R-:W3:Y:S01]  /*1a00*/  @P1 LDG.E.EL.128 R16, desc[UR6][R38.64] ;  /* 0x0000000626101981 */ /* 0x000ee2000c2e1d00 */
[----:B------:R-:W-:Y:S02]  /*1a10*/  P2R R98, PR, RZ, 0x20 ;  /* 0x00000020ff627803 */ /* 0x000fe40000000000 */
[-C--:B------:R-:W-:Y:S02]  /*1a20*/  FSETP.GEU.AND P5, PT, R34, R24.reuse, PT ;  /* 0x000000182200720b */ /* 0x080fe40003fae000 */
[----:B------:R-:W-:Y:S02]  /*1a30*/  FSETP.NAN.AND P4, PT, R24, R24, PT ;  /* 0x000000181800720b */ /* 0x000fe40003f88000 */
[----:B------:R-:W-:-:S09]  /*1a40*/  P2R R99, PR, RZ, 0x20 ;  /* 0x00000020ff637803 */ /* 0x000fd20000000000 */
[----:B------:R-:W-:Y:S02]  /*1a50*/  @P5 SEL R24, R24, R34, P4 ;  /* 0x0000002218185207 */ /* 0x000fe40002000000 */
[----:B--2---:R-:W-:Y:S02]  /*1a60*/  SEL R101, R12, 0xff800000, P2 ;  /* 0xff8000000c657807 */ /* 0x004fe40001000000 */
        /* <DEDUP_REMOVED lines=139> */
[----:B------:R-:W2:Y:S01]  /*2320*/  @P3 LDG.E.EL.128 R12, desc[UR6][R16.64] ;  /* 0x00000006100c3981 */ /* 0x000ea2000c2e1d00 */
        /* <DEDUP_REMOVED lines=21> */
[----:B------:R-:W-:-:S09]  /*2480*/  P2R R126, PR, RZ, 0x20 ;  /* 0x00000020ff7e7803 */ /* 0x000fd20000000000 */
[----:B------:R-:W-:Y:S02]  /*2490*/  @P5 SEL R36, R36, R37, P4 ;  /* 0x0000002524245207 */ /* 0x000fe40002000000 */
[----:B------:R-:W-:-:S04]  /*24a0*/  SEL R37, R14, 0xff800000, P3 ;  /* 0xff8000000e257807 */ /* 0x000fc80001800000 */
[-C--:B------:R-:W-:Y:S02]  /*24b0*/  FSETP.GEU.AND P5, PT, R39, R37.reuse, PT ;  /* 0x000000252700720b */ /* 0x080fe40003fae000 */
[----:B------:R-:W-:Y:S02]  /*24c0*/  FSETP.NAN.AND P4, PT, R37, R37, PT ;  /* 0x000000252500720b */ /* 0x000fe40003f88000 */
[----:B------:R-:W-:Y:S02]  /*24d0*/  SEL R38, R15, 0xff800000, P3 ;  /* 0xff8000000f267807 */ /* 0x000fe40001800000 */
[----:B------:R-:W-:-:S07]  /*24e0*/  P2R R127, PR, RZ, 0x20 ;  /* 0x00000020ff7f7803 */ /* 0x000fce0000000000 */
[----:B------:R-:W-:Y:S02]  /*24f0*/  @P5 SEL R37, R37, R39, P4 ;  /* 0x0000002725255207 */ /* 0x000fe40002000000 */
[-C--:B------:R-:W-:Y:S02]  /*2500*/  FSETP.GEU.AND P5, PT, R40, R38.reuse, PT ;  /* 0x000000262800720b */ /* 0x080fe40003fae000 */
[----:B------:R-:W-:Y:S02]  /*2510*/  FSETP.NAN.AND P4, PT, R38, R38, PT ;  /* 0x000000262600720b */ /* 0x000fe40003f88000 */
[----:B------:R-:W-:Y:S02]  /*2520*/  CS2R R12, SRZ ;  /* 0x00000000000c7805 */ /* 0x000fe4000001ff00 */
[----:B------:R-:W-:-:S07]  /*2530*/  CS2R R14, SRZ ;  /* 0x00000000000e7805 */ /* 0x000fce000001ff00 */
[----:B------:R-:W-:Y:S02]  /*2540*/  @P5 SEL R38, R38, R40, P4 ;  /* 0x0000002826265207 */ /* 0x000fe40002000000 */
[----:B------:R-:W-:-:S05]  /*2550*/  LOP3.LUT R40, R0, 0xc, RZ, 0xfc, !PT ;  /* 0x0000000c00287812 */ /* 0x000fca00078efcff */
[----:B------:R-:W-:-:S04]  /*2560*/  IMAD.IADD R17, R40, 0x1, R33 ;  /* 0x0000000128117824 */ /* 0x000fc800078e0221 */
[----:B------:R-:W-:-:S05]  /*2570*/  IMAD.WIDE R16, R17, 0x4, R2 ;  /* 0x0000000411107825 */ /* 0x000fca00078e0202 */
[----:B------:R-:W2:Y:S01]  /*2580*/  @P2 LDG.E.EL.128 R12, desc[UR6][R16.64] ;  /* 0x00000006100c2981 */ /* 0x000ea2000c2e1d00 */
[----:B------:R-:W-:-:S04]  /*2590*/  IMAD.IADD R19, R40, 0x1, R25 ;  /* 0x0000000128137824 */ /* 0x000fc800078e0219 */
[----:B------:R-:W-:Y:S01]  /*25a0*/  IMAD.WIDE R18, R19, 0x4, R2 ;  /* 0x0000000413127825 */ /* 0x000fe200078e0202 */
[----:B--2---:R-:W-:Y:S02]  /*25b0*/  SEL R121, R12, 0xff800000, P2 ;  /* 0xff8000000c797807 */ /* 0x004fe40001000000 */
[----:B------:R-:W-:Y:S02]  /*25c0*/  SEL R80, R13, 0xff800000, P2 ;  /* 0xff8000000d507807 */ /* 0x000fe40001000000 */
[----:B------:R-:W-:Y:S02]  /*25d0*/  CS2R R12, SRZ ;  /* 0x00000000000c7805 */ /* 0x000fe4000001ff00 */
[----:B------:R-:W-:Y:S02]  /*25e0*/  SEL R82, R14, 0xff800000, P2 ;  /* 0xff8000000e527807 */ /* 0x000fe40001000000 */
[----:B------:R-:W-:Y:S02]  /*25f0*/  SEL R84, R15, 0xff800000, P2 ;  /* 0xff8000000f547807 */ /* 0x000fe40001000000 */
[----:B------:R-:W-:-:S06]  /*2600*/  CS2R R14, SRZ ;  /* 0x00000000000e7805 */ /* 0x000fcc000001ff00 */
[----:B------:R-:W2:Y:S01]  /*2610*/  @P1 LDG.E.EL.128 R12, desc[UR6][R18.64] ;  /* 0x00000006120c1981 */ /* 0x000ea2000c2e1d00 */
[----:B------:R-:W-:-:S04]  /*2620*/  IMAD.IADD R17, R40, 0x1, R23 ;  /* 0x0000000128117824 */ /* 0x000fc800078e0217 */
[----:B------:R-:W-:Y:S01]  /*2630*/  IMAD.WIDE R16, R17, 0x4, R2 ;  /* 0x0000000411107825 */ /* 0x000fe200078e0202 */
[----:B------:R-:W-:Y:S02]  /*2640*/  P2R R128, PR, RZ, 0x20 ;  /* 0x00000020ff807803 */ /* 0x000fe40000000000 */
[----:B--2---:R-:W-:Y:S02]  /*2650*/  SEL R25, R13, 0xff800000, P1 ;  /* 0xff8000000d197807 */ /* 0x004fe40000800000 */
[----:B------:R-:W-:Y:S02]  /*2660*/  SEL R33, R14, 0xff800000, P1 ;  /* 0xff8000000e217807 */ /* 0x000fe40000800000 */
[----:B------:R-:W-:Y:S02]  /*2670*/  SEL R39, R15, 0xff800000, P1 ;  /* 0xff8000000f277807 */ /* 0x000fe40000800000 */
[----:B------:R-:W-:Y:S02]  /*2680*/  CS2R R14, SRZ ;  /* 0x00000000000e7805 */ /* 0x000fe4000001ff00 */
[----:B------:R-:W-:-:S02]  /*2690*/  SEL R18, R12, 0xff800000, P1 ;  /* 0xff8000000c127807 */ /* 0x000fc40000800000 */
[----:B------:R-:W-:-:S06]  /*26a0*/  CS2R R12, SRZ ;  /* 0x00000000000c7805 */ /* 0x000fcc000001ff00 */
[----:B------:R1:W2:Y:S01]  /*26b0*/  @P1 LDG.E.EL.128 R12, desc[UR6][R16.64] ;  /* 0x00000006100c1981 */ /* 0x0002a2000c2e1d00 */
[----:B------:R-:W-:Y:S02]  /*26c0*/  FSETP.GT.AND P5, PT, R25, R80, PT ;  /* 0x000000501900720b */ /* 0x000fe40003fa4000 */
[----:B------:R-:W-:Y:S02]  /*26d0*/  FSETP.GT.AND P4, PT, R33, R82, PT ;  /* 0x000000522100720b */ /* 0x000fe40003f84000 */
[----:B------:R-:W-:Y:S02]  /*26e0*/  FSETP.NAN.AND P2, PT, R25, R25, PT ;  /* 0x000000191900720b */ /* 0x000fe40003f48000 */
[----:B------:R-:W-:-:S07]  /*26f0*/  P2R R158, PR, RZ, 0x10 ;  /* 0x00000010ff9e7803 */ /* 0x000fce0000000000 */
[----:B------:R-:W-:Y:S02]  /*2700*/  @!P5 SEL R25, R25, R80, P2 ;  /* 0x000000501919d207 */ /* 0x000fe40001000000 */
[----:B------:R-:W-:-:S04]  /*2710*/  FSETP.NAN.AND P2, PT, R33, R33, PT ;  /* 0x000000212100720b */ /* 0x000fc80003f48000 */
[----:B------:R-:W-:Y:S02]  /*2720*/  @!P4 SEL R33, R33, R82, P2 ;  /* 0x000000522121c207 */ /* 0x000fe40001000000 */
[C---:B------:R-:W-:Y:S02]  /*2730*/  FSETP.GT.AND P4, PT, R39.reuse, R84, PT ;  /* 0x000000542700720b */ /* 0x040fe40003f84000 */
[----:B------:R-:W-:Y:S01]  /*2740*/  FSETP.NAN.AND P2, PT, R39, R39, PT ;  /* 0x000000272700720b */ /* 0x000fe20003f48000 */
[----:B-1----:R-:W-:-:S04]  /*2750*/  IMAD.IADD R17, R40, 0x1, R29 ;  /* 0x0000000128117824 */ /* 0x002fc800078e021d */
[----:B------:R-:W-:-:S06]  /*2760*/  IMAD.WIDE R16, R17, 0x4, R2 ;  /* 0x0000000411107825 */ /* 0x000fcc00078e0202 */
[----:B------:R-:W-:Y:S02]  /*2770*/  @!P4 SEL R39, R39, R84, P2 ;  /* 0x000000542727c207 */ /* 0x000fe40001000000 */
[----:B------:R-:W-:Y:S02]  /*2780*/  P2R R159, PR, RZ, 0x10 ;  /* 0x00000010ff9f7803 */ /* 0x000fe40000000000 */
[C---:B------:R-:W-:Y:S02]  /*2790*/  FSETP.GT.AND P4, PT, R18.reuse, R121, PT ;  /* 0x000000791200720b */ /* 0x040fe40003f84000 */
[----:B------:R-:W-:Y:S02]  /*27a0*/  FSETP.NAN.AND P2, PT, R18, R18, PT ;  /* 0x000000121200720b */ /* 0x000fe40003f48000 */
[----:B--2---:R-:W-:Y:S02]  /*27b0*/  SEL R84, R15, 0xff800000, P1 ;  /* 0xff8000000f547807 */ /* 0x004fe40000800000 */
[----:B------:R-:W-:-:S02]  /*27c0*/  SEL R19, R12, 0xff800000, P1 ;  /* 0xff8000000c137807 */ /* 0x000fc40000800000 */
[----:B------:R-:W-:Y:S02]  /*27d0*/  SEL R80, R13, 0xff800000, P1 ;  /* 0xff8000000d507807 */ /* 0x000fe40000800000 */
[----:B------:R-:W-:Y:S02]  /*27e0*/  CS2R R12, SRZ ;  /* 0x00000000000c7805 */ /* 0x000fe4000001ff00 */
[----:B------:R-:W-:Y:S02]  /*27f0*/  SEL R82, R14, 0xff800000, P1 ;  /* 0xff8000000e527807 */ /* 0x000fe40000800000 */
[----:B------:R-:W-:-:S06]  /*2800*/  CS2R R14, SRZ ;  /* 0x00000000000e7805 */ /* 0x000fcc000001ff00 */
[----:B------:R1:W2:Y:S01]  /*2810*/  @P0 LDG.E.EL.128 R12, desc[UR6][R16.64] ;  /* 0x00000006100c0981 */ /* 0x0002a2000c2e1d00 */
[----:B------:R-:W-:Y:S02]  /*2820*/  P2R R160, PR, RZ, 0x10 ;  /* 0x00000010ffa07803 */ /* 0x000fe40000000000 */
[----:B------:R-:W-:Y:S02]  /*2830*/  @!P4 SEL R18, R18, R121, P2 ;  /* 0x000000791212c207 */ /* 0x000fe40001000000 */
[----:B------:R-:W-:Y:S02]  /*2840*/  FSETP.GEU.AND P4, PT, R39, R84, PT ;  /* 0x000000542700720b */ /* 0x000fe40003f8e000 */
[----:B------:R-:W-:Y:S02]  /*2850*/  FSETP.GEU.AND P2, PT, R33, R82, PT ;  /* 0x000000522100720b */ /* 0x000fe40003f4e000 */
[----:B------:R-:W-:Y:S02]  /*2860*/  FSETP.NAN.AND P1, PT, R84, R84, PT ;  /* 0x000000545400720b */ /* 0x000fe40003f28000 */
[----:B------:R-:W-:-:S07]  /*2870*/  P2R R132, PR, RZ, 0x4 ;  /* 0x00000004ff847803 */ /* 0x000fce0000000000 */
[----:B------:R-:W-:Y:S02]  /*2880*/  @P4 SEL R84, R84, R39, P1 ;  /* 0x0000002754544207 */ /* 0x000fe40000800000 */
[----:B------:R-:W-:-:S04]  /*2890*/  FSETP.NAN.AND P1, PT, R82, R82, PT ;  /* 0x000000525200720b */ /* 0x000fc80003f28000 */
        /* <DEDUP_REMOVED lines=15> */
[----:B------:R-:W-:Y:S02]  /*2990*/  SEL R25, R15, 0xff800000, P0 ;  /* 0xff8000000f197807 */ /* 0x000fe40000000000 */
[----:B------:R-:W-:-:S05]  /*29a0*/  CS2R R14, SRZ ;  /* 0x00000000000e7805 */ /* 0x000fca000001ff00 */
        /* <DEDUP_REMOVED lines=64> */
[----:B------:R-:W-:Y:S01]  /*2db0*/  FSETP.NAN.AND P1, PT, R25, R25, PT ;  /* 0x000000191900720b */ /* 0x000fe20003f28000 */
[----:B-1----:R-:W-:-:S04]  /*2dc0*/  IMAD.IADD R17, R40, 0x1, R27 ;  /* 0x0000000128117824 */ /* 0x002fc800078e021b */
[----:B------:R-:W-:-:S06]  /*2dd0*/  IMAD.WIDE R16, R17, 0x4, R2 ;  /* 0x0000000411107825 */ /* 0x000fcc00078e0202 */
[----:B------:R-:W-:Y:S02]  /*2de0*/  @P2 SEL R25, R25, R84, P1 ;  /* 0x0000005419192207 */ /* 0x000fe40000800000 */
[----:B--2---:R-:W-:Y:S02]  /*2df0*/  SEL R84, R15, 0xff800000, P0 ;  /* 0xff8000000f547807 */ /* 0x004fe40000000000 */
[----:B------:R-:W-:Y:S02]  /*2e00*/  SEL R29, R12, 0xff800000, P0 ;  /* 0xff8000000c1d7807 */ /* 0x000fe40000000000 */
[----:B------:R-:W-:Y:S02]  /*2e10*/  SEL R80, R13, 0xff800000, P0 ;  /* 0xff8000000d507807 */ /* 0x000fe40000000000 */
[----:B------:R-:W-:Y:S02]  /*2e20*/  CS2R R12, SRZ ;  /* 0x00000000000c7805 */ /* 0x000fe4000001ff00 */
[----:B------:R-:W-:-:S02]  /*2e30*/  SEL R82, R14, 0xff800000, P0 ;  /* 0xff8000000e527807 */ /* 0x000fc40000000000 */
[----:B------:R-:W-:-:S06]  /*2e40*/  CS2R R14, SRZ ;  /* 0x00000000000e7805 */ /* 0x000fcc000001ff00 */
[----:B------:R1:W2:Y:S01]  /*2e50*/  @P3 LDG.E.EL.128 R12, desc[UR6][R16.64] ;  /* 0x00000006100c3981 */ /* 0x0002a2000c2e1d00 */
[----:B------:R-:W-:-:S04]  /*2e60*/  VIADD R121, R9, 0x2100 ;  /* 0x0000210009797836 */ /* 0x000fc80000000000 */
[----:B-1----:R-:W-:-:S04]  /*2e70*/  IMAD.IADD R17, R0, 0x1, R121 ;  /* 0x0000000100117824 */ /* 0x002fc800078e0279 */
[----:B------:R-:W-:Y:S01]  /*2e80*/  IMAD.WIDE R16, R17, 0x4, R2 ;  /* 0x0000000411107825 */ /* 0x000fe200078e0202 */
[----:B------:R-:W-:Y:S02]  /*2e90*/  P2R R149, PR, RZ, 0x4 ;  /* 0x00000004ff957803 */ /* 0x000fe40000000000 */
        /* <DEDUP_REMOVED lines=9> */
[----:B--2---:R-:W-:Y:S02]  /*2f30*/  SEL R31, R12, 0xff800000, P3 ;  /* 0xff8000000c1f7807 */ /* 0x004fe40001800000 */
[----:B------:R-:W-:Y:S02]  /*2f40*/  SEL R33, R13, 0xff800000, P3 ;  /* 0xff8000000d217807 */ /* 0x000fe40001800000 */
[----:B------:R-:W-:-:S02]  /*2f50*/  CS2R R12, SRZ ;  /* 0x00000000000c7805 */ /* 0x000fc4000001ff00 */
[----:B------:R-:W-:Y:S02]  /*2f60*/  SEL R35, R14, 0xff800000, P3 ;  /* 0xff8000000e237807 */ /* 0x000fe40001800000 */
[----:B------:R-:W-:Y:S02]  /*2f70*/  SEL R39, R15, 0xff800000, P3 ;  /* 0xff8000000f277807 */ /* 0x000fe40001800000 */
[----:B------:R-:W-:-:S06]  /*2f80*/  CS2R R14, SRZ ;  /* 0x00000000000e7805 */ /* 0x000fcc000001ff00 */
[----:B------:R-:W2:Y:S01]  /*2f90*/  @P3 LDG.E.EL.128 R12, desc[UR6][R16.64] ;  /* 0x00000006100c3981 */ /* 0x000ea2000c2e1d00 */
[----:B------:R-:W-:Y:S02]  /*2fa0*/  P2R R137, PR, RZ, 0x2 ;  /* 0x00000002ff897803 */ /* 0x000fe40000000000 */
[----:B------:R-:W-:Y:S02]  /*2fb0*/  @P1 SEL R80, R80, R19, P0 ;  /* 0x0000001350501207 */ /* 0x000fe40000000000 */
[-C--:B------:R-:W-:Y:S02]  /*2fc0*/  FSETP.GEU.AND P1, PT, R18, R29.reuse, PT ;  /* 0x0000001d1200720b */ /* 0x080fe40003f2e000 */
[----:B------:R-:W-:Y:S02]  /*2fd0*/  FSETP.NAN.AND P0, PT, R29, R29, PT ;  /* 0x0000001d1d00720b */ /* 0x000fe40003f08000 */
[----:B------:R-:W-:-:S09]  /*2fe0*/  P2R R134, PR, RZ, 0x4 ;  /* 0x00000004ff867803 */ /* 0x000fd20000000000 */
[----:B------:R-:W-:-:S04]  /*2ff0*/  @P1 SEL R29, R29, R18, P0 ;  /* 0x000000121d1d1207 */ /* 0x000fc80000000000 */
[----:B------:R-:W-:Y:S02]  /*3000*/  FSETP.GEU.AND P2, PT, R29, R31, PT ;  /* 0x0000001f1d00720b */ /* 0x000fe40003f4e000 */
[----:B------:R-:W-:Y:S02]  /*3010*/  P2R R141, PR, RZ, 0x2 ;  /* 0x00000002ff8d7803 */ /* 0x000fe40000000000 */
[----:B------:R-:W-:Y:S02]  /*3020*/  FSETP.GEU.AND P1, PT, R80, R33, PT ;  /* 0x000000215000720b */ /* 0x000fe40003f2e000 */
[----:B------:R-:W-:-:S07]  /*3030*/  FSETP.NAN.AND P0, PT, R31, R31, PT ;  /* 0x0000001f1f00720b */ /* 0x000fce0003f08000 */
[----:B------:R-:W-:Y:S02]  /*3040*/  @P2 SEL R31, R31, R29, P0 ;  /* 0x0000001d1f1f2207 */ /* 0x000fe40000000000 */
[----:B------:R-:W-:-:S04]  /*3050*/  FSETP.NAN.AND P0, PT, R33, R33, PT ;  /* 0x000000212100720b */ /* 0x000fc80003f08000 */
[----:B------:R-:W-:Y:S02]  /*3060*/  @P1 SEL R33, R33, R80, P0 ;  /* 0x0000005021211207 */ /* 0x000fe40000000000 */
[-C--:B------:R-:W-:Y:S02]  /*3070*/  FSETP.GEU.AND P0, PT, R82, R35.reuse, PT ;  /* 0x000000235200720b */ /* 0x080fe40003f0e000 */
[----:B------:R-:W-:Y:S02]  /*3080*/  P2R R131, PR, RZ, 0x10 ;  /* 0x00000010ff837803 */ /* 0x000fe40000000000 */
[----:B------:R-:W-:Y:S02]  /*3090*/  P2R R156, PR, RZ, 0x20 ;  /* 0x00000020ff9c7803 */ /* 0x000fe40000000000 */
[----:B------:R-:W-:Y:S02]  /*30a0*/  FSETP.NAN.AND P4, PT, R35, R35, PT ;  /* 0x000000232300720b */ /* 0x000fe40003f88000 */
[----:B------:R-:W-:-:S05]  /*30b0*/  FSETP.GEU.AND P5, PT, R84, R39, PT ;  /* 0x000000275400720b */ /* 0x000fca0003fae000 */
[----:B------:R-:W-:Y:S02]  /*30c0*/  @P0 SEL R35, R35, R82, P4 ;  /* 0x0000005223230207 */ /* 0x000fe40002000000 */
[----:B------:R-:W-:Y:S02]  /*30d0*/  P2R R82, PR, RZ, 0x1 ;  /* 0x00000001ff527803 */ /* 0x000fe40000000000 */
[----:B------:R-:W-:-:S04]  /*30e0*/  FSETP.NAN.AND P4, PT, R39, R39, PT ;  /* 0x000000272700720b */ /* 0x000fc80003f88000 */
        /* <DEDUP_REMOVED lines=21> */
[----:B------:R-:W-:Y:S01]  /*3240*/  @P0 SEL R16, R16, R11, P4 ;  /* 0x0000000b10100207 */ /* 0x000fe20002000000 */
[----:B------:R-:W-:-:S04]  /*3250*/  IMAD.IADD R11, R10, 0x1, R121 ;  /* 0x000000010a0b7824 */ /* 0x000fc800078e0279 */
[----:B------:R-:W-:-:S05]  /*3260*/  IMAD.WIDE R10, R11, 0x4, R2 ;  /* 0x000000040b0a7825 */ /* 0x000fca00078e0202 */
[----:B------:R1:W2:Y:S02]  /*3270*/  @P3 LDG.E.EL.128 R12, desc[UR6][R10.64] ;  /* 0x000000060a0c3981 */ /* 0x0002a4000c2e1d00 */
[----:B-1----:R-:W-:-:S04]  /*3280*/  IMAD.IADD R11, R26, 0x1, R121 ;  /* 0x000000011a0b7824 */ /* 0x002fc800078e0279 */
        /* <DEDUP_REMOVED lines=27> */
[----:B--2---:R-:W-:Y:S02]  /*3440*/  SEL R27, R12, 0xff800000, P3 ;  /* 0xff8000000c1b7807 */ /* 0x004fe40001800000 */
[----:B------:R-:W-:Y:S02]  /*3450*/  SEL R29, R13, 0xff800000, P3 ;  /* 0xff8000000d1d7807 */ /* 0x000fe40001800000 */
[----:B------:R-:W-:Y:S02]  /*3460*/  CS2R R12, SRZ ;  /* 0x00000000000c7805 */ /* 0x000fe4000001ff00 */
[----:B------:R-:W-:Y:S02]  /*3470*/  SEL R20, R14, 0xff800000, P3 ;  /* 0xff8000000e147807 */ /* 0x000fe40001800000 */
[----:B------:R-:W-:-:S02]  /*3480*/  SEL R11, R15, 0xff800000, P3 ;  /* 0xff8000000f0b7807 */ /* 0x000fc40001800000 */
[----:B------:R-:W-:-:S06]  /*3490*/  CS2R R14, SRZ ;  /* 0x00000000000e7805 */ /* 0x000fcc000001ff00 */
[----:B------:R-:W2:Y:S01]  /*34a0*/  @P3 LDG.E.EL.128 R12, desc[UR6][R2.64] ;  /* 0x00000006020c3981 */ /* 0x000ea2000c2e1d00 */
        /* <DEDUP_REMOVED lines=16> */
[----:B------:R-:W-:-:S04]  /*35b0*/  ISETP.NE.AND P0, PT, R105, RZ, PT ;  /* 0x000000ff6900720c */ /* 0x000fc80003f05270 */
[----:B------:R-:W-:Y:S02]  /*35c0*/  P2R R170, PR, RZ, 0x1 ;  /* 0x00000001ffaa7803 */ /* 0x000fe40000000000 */
        /* <DEDUP_REMOVED lines=26> */
[----:B------:R-:W-:Y:S02]  /*3770*/  ISETP.NE.AND P0, PT, R72, RZ, PT ;  /* 0x000000ff4800720c */ /* 0x000fe40003f05270 */
[----:B------:R-:W-:Y:S02]  /*3780*/  P2R R148, PR, RZ, 0x20 ;  /* 0x00000020ff947803 */ /* 0x000fe40000000000 */
        /* <DEDUP_REMOVED lines=13> */
[----:B--2---:R-:W-:Y:S02]  /*3860*/  SEL R12, R12, 0xff800000, P3 ;  /* 0xff8000000c0c7807 */ /* 0x004fe40001800000 */
[----:B------:R-:W-:Y:S02]  /*3870*/  SEL R13, R13, 0xff800000, P3 ;  /* 0xff8000000d0d7807 */ /* 0x000fe40001800000 */
[----:B------:R-:W-:Y:S02]  /*3880*/  SEL R14, R14, 0xff800000, P3 ;  /* 0xff8000000e0e7807 */ /* 0x000fe40001800000 */
[----:B------:R-:W-:Y:S02]  /*3890*/  SEL R15, R15, 0xff800000, P3 ;  /* 0xff8000000f0f7807 */ /* 0x000fe40001800000 */
[----:B------:R-:W-:-:S02]  /*38a0*/  FSETP.GEU.AND P3, PT, R31, R12, PT ;  /* 0x0000000c1f00720b */ /* 0x000fc40003f6e000 */
[----:B------:R-:W-:-:S11]  /*38b0*/  FSETP.NAN.AND P4, PT, R12, R12, PT ;  /* 0x0000000c0c00720b */ /* 0x000fd60003f88000 */
[----:B------:R-:W-:Y:S02]  /*38c0*/  @P3 SEL R12, R12, R31, P4 ;  /* 0x0000001f0c0c3207 */ /* 0x000fe40002000000 */
[-C--:B------:R-:W-:Y:S02]  /*38d0*/  FSETP.GEU.AND P4, PT, R33, R13.reuse, PT ;  /* 0x0000000d2100720b */ /* 0x080fe40003f8e000 */
        /* <DEDUP_REMOVED lines=8> */
[----:B------:R-:W-:-:S04]  /*3960*/  ISETP.NE.AND P0, PT, R10, RZ, PT ;  /* 0x000000ff0a00720c */ /* 0x000fc80003f05270 */
[----:B------:R-:W-:Y:S02]  /*3970*/  SEL R2, RZ, 0x1, !P0 ;  /* 0x00000001ff027807 */ /* 0x000fe40004000000 */
[----:B------:R-:W-:-:S04]  /*3980*/  ISETP.NE.AND P0, PT, R22, RZ, PT ;  /* 0x000000ff1600720c */ /* 0x000fc80003f05270 */
[----:B------:R-:W-:Y:S02]  /*3990*/  SEL R3, RZ, 0x1, !P0 ;  /* 0x00000001ff037807 */ /* 0x000fe40004000000 */
[----:B------:R-:W-:-:S04]  /*39a0*/  ISETP.NE.AND P0, PT, R24, RZ, PT ;  /* 0x000000ff1800720c */ /* 0x000fc80003f05270 */
[----:B------:R-:W-:Y:S02]  /*39b0*/  SEL R10, RZ, 0x1, !P0 ;  /* 0x00000001ff0a7807 */ /* 0x000fe40004000000 */
[----:B------:R-:W-:-:S04]  /*39c0*/  ISETP.NE.AND P0, PT, R26, RZ, PT ;  /* 0x000000ff1a00720c */ /* 0x000fc80003f05270 */
[----:B------:R-:W-:Y:S02]  /*39d0*/  SEL R22, RZ, 0x1, !P0 ;  /* 0x00000001ff167807 */ /* 0x000fe40004000000 */
[----:B------:R-:W-:Y:S02]  /*39e0*/  ISETP.NE.AND P0, PT, R28, RZ, PT ;  /* 0x000000ff1c00720c */ /* 0x000fe40003f05270 */
[----:B------:R-:W-:Y:S02]  /*39f0*/  P2R R48, PR, RZ, 0x40 ;  /* 0x00000040ff307803 */ /* 0x000fe40000000000 */
[----:B------:R-:W-:Y:S02]  /*3a00*/  ISETP.NE.AND P6, PT, R69, RZ, PT ;  /* 0x000000ff4500720c */ /* 0x000fe40003fc5270 */
[----:B------:R-:W-:-:S04]  /*3a10*/  SEL R24, RZ, 0x1, !P0 ;  /* 0x00000001ff187807 */ /* 0x000fc80004000000 */
[----:B------:R-:W-:Y:S02]  /*3a20*/  SEL R24, R24, 0x2, P6 ;  /* 0x0000000218187807 */ /* 0x000fe40003000000 */
[----:B------:R-:W-:-:S04]  /*3a30*/  ISETP.NE.AND P6, PT, R49, RZ, PT ;  /* 0x000000ff3100720c */ /* 0x000fc80003fc5270 */
[----:B------:R-:W-:Y:S02]  /*3a40*/  P2R R102, PR, RZ, 0x40 ;  /* 0x00000040ff667803 */ /* 0x000fe40000000000 */
[----:B------:R-:W-:-:S04]  /*3a50*/  ISETP.NE.AND P6, PT, R50, RZ, PT ;  /* 0x000000ff3200720c */ /* 0x000fc80003fc5270 */
[----:B------:R-:W-:Y:S02]  /*3a60*/  P2R R101, PR, RZ, 0x40 ;  /* 0x00000040ff657803 */ /* 0x000fe40000000000 */
[----:B------:R-:W-:-:S04]  /*3a70*/  ISETP.NE.AND P6, PT, R53, RZ, PT ;  /* 0x000000ff3500720c */ /* 0x000fc80003fc5270 */
[----:B------:R-:W-:Y:S02]  /*3a80*/  P2R R100, PR, RZ, 0x40 ;  /* 0x00000040ff647803 */ /* 0x000fe40000000000 */
[----:B------:R-:W-:Y:S02]  /*3a90*/  ISETP.NE.AND P6, PT, R51, RZ, PT ;  /* 0x000000ff3300720c */ /* 0x000fe40003fc5270 */
[----:B------:R-:W-:Y:S02]  /*3aa0*/  ISETP.NE.AND P0, PT, R30, RZ, PT ;  /* 0x000000ff1e00720c */ /* 0x000fe40003f05270 */
[----:B------:R-:W-:Y:S02]  /*3ab0*/  P2R R76, PR, RZ, 0x40 ;  /* 0x00000040ff4c7803 */ /* 0x000fe40000000000 */
[----:B------:R-:W-:Y:S02]  /*3ac0*/  ISETP.NE.AND P6, PT, R150, RZ, PT ;  /* 0x000000ff9600720c */ /* 0x000fe40003fc5270 */
[----:B------:R-:W-:-:S02]  /*3ad0*/  P2R R45, PR, RZ, 0x8 ;  /* 0x00000008ff2d7803 */ /* 0x000fc40000000000 */
[----:B------:R-:W-:Y:S02]  /*3ae0*/  SEL R26, RZ, 0x1, !P0 ;  /* 0x00000001ff1a7807 */ /* 0x000fe40004000000 */
[----:B------:R-:W-:Y:S02]  /*3af0*/  ISETP.NE.AND P3, PT, R75, RZ, PT ;  /* 0x000000ff4b00720c */ /* 0x000fe40003f65270 */
[----:B------:R-:W-:Y:S02]  /*3b00*/  ISETP.NE.AND P0, PT, R32, RZ, PT ;  /* 0x000000ff2000720c */ /* 0x000fe40003f05270 */
[----:B------:R-:W-:Y:S02]  /*3b10*/  P2R R75, PR, RZ, 0x40 ;  /* 0x00000040ff4b7803 */ /* 0x000fe40000000000 */
[----:B------:R-:W-:Y:S02]  /*3b20*/  ISETP.NE.AND P6, PT, R147, RZ, PT ;  /* 0x000000ff9300720c */ /* 0x000fe40003fc5270 */
[----:B------:R-:W-:-:S02]  /*3b30*/  SEL R28, RZ, 0x1, !P0 ;  /* 0x00000001ff1c7807 */ /* 0x000fc40004000000 */
[----:B------:R-:W-:Y:S02]  /*3b40*/  ISETP.NE.AND P0, PT, R34, RZ, PT ;  /* 0x000000ff2200720c */ /* 0x000fe40003f05270 */
[----:B------:R-:W-:Y:S02]  /*3b50*/  P2R R74, PR, RZ, 0x40 ;  /* 0x00000040ff4a7803 */ /* 0x000fe40000000000 */
[----:B------:R-:W-:Y:S02]  /*3b60*/  ISETP.NE.AND P6, PT, R144, RZ, PT ;  /* 0x000000ff9000720c */ /* 0x000fe40003fc5270 */
[----:B------:R-:W-:Y:S02]  /*3b70*/  P2R R46, PR, RZ, 0x10 ;  /* 0x00000010ff2e7803 */ /* 0x000fe40000000000 */
[----:B------:R-:W-:Y:S02]  /*3b80*/  SEL R30, RZ, 0x1, !P0 ;  /* 0x00000001ff1e7807 */ /* 0x000fe40004000000 */
[----:B------:R-:W-:-:S02]  /*3b90*/  ISETP.NE.AND P4, PT, R73, RZ, PT ;  /* 0x000000ff4900720c */ /* 0x000fc40003f85270 */
[----:B------:R-:W-:Y:S02]  /*3ba0*/  ISETP.NE.AND P0, PT, R36, RZ, PT ;  /* 0x000000ff2400720c */ /* 0x000fe40003f05270 */
[----:B------:R-:W-:Y:S02]  /*3bb0*/  P2R R73, PR, RZ, 0x40 ;  /* 0x00000040ff497803 */ /* 0x000fe40000000000 */
[----:B------:R-:W-:Y:S02]  /*3bc0*/  ISETP.NE.AND P6, PT, R143, RZ, PT ;  /* 0x000000ff8f00720c */ /* 0x000fe40003fc5270 */
[----:B------:R-:W-:Y:S02]  /*3bd0*/  SEL R31, RZ, 0x1, !P0 ;  /* 0x00000001ff1f7807 */ /* 0x000fe40004000000 */
[----:B------:R-:W-:Y:S02]  /*3be0*/  ISETP.NE.AND P0, PT, R37, RZ, PT ;  /* 0x000000ff2500720c */ /* 0x000fe40003f05270 */
[----:B------:R-:W-:-:S02]  /*3bf0*/  P2R R72, PR, RZ, 0x40 ;  /* 0x00000040ff487803 */ /* 0x000fc40000000000 */
[----:B------:R-:W-:Y:S02]  /*3c00*/  ISETP.NE.AND P6, PT, R111, RZ, PT ;  /* 0x000000ff6f00720c */ /* 0x000fe40003fc5270 */
[----:B------:R-:W-:Y:S02]  /*3c10*/  P2R R47, PR, RZ, 0x20 ;  /* 0x00000020ff2f7803 */ /* 0x000fe40000000000 */
[----:B------:R-:W-:Y:S02]  /*3c20*/  SEL R32, RZ, 0x1, !P0 ;  /* 0x00000001ff207807 */ /* 0x000fe40004000000 */
[----:B------:R-:W-:Y:S02]  /*3c30*/  ISETP.NE.AND P5, PT, R71, RZ, PT ;  /* 0x000000ff4700720c */ /* 0x000fe40003fa5270 */
[----:B------:R-:W-:Y:S02]  /*3c40*/  ISETP.NE.AND P0, PT, R38, RZ, PT ;  /* 0x000000ff2600720c */ /* 0x000fe40003f05270 */
[----:B------:R-:W-:-:S02]  /*3c50*/  P2R R71, PR, RZ, 0x40 ;  /* 0x00000040ff477803 */ /* 0x000fc40000000000 */
[----:B------:R-:W-:Y:S02]  /*3c60*/  ISETP.NE.AND P6, PT, R110, RZ, PT ;  /* 0x000000ff6e00720c */ /* 0x000fe40003fc5270 */
[----:B------:R-:W-:Y:S02]  /*3c70*/  SEL R33, RZ, 0x1, !P0 ;  /* 0x00000001ff217807 */ /* 0x000fe40004000000 */
[----:B------:R-:W-:Y:S02]  /*3c80*/  ISETP.NE.AND P0, PT, R54, RZ, PT ;  /* 0x000000ff3600720c */ /* 0x000fe40003f05270 */
[----:B------:R-:W-:Y:S02]  /*3c90*/  P2R R70, PR, RZ, 0x40 ;  /* 0x00000040ff467803 */ /* 0x000fe40000000000 */
[----:B------:R-:W-:Y:S02]  /*3ca0*/  ISETP.NE.AND P6, PT, R108, RZ, PT ;  /* 0x000000ff6c00720c */ /* 0x000fe40003fc5270 */
[----:B------:R-:W-:-:S02]  /*3cb0*/  SEL R34, RZ, 0x1, !P0 ;  /* 0x00000001ff227807 */ /* 0x000fc40004000000 */
[----:B------:R-:W-:Y:S02]  /*3cc0*/  ISETP.NE.AND P0, PT, R56, RZ, PT ;  /* 0x000000ff3800720c */ /* 0x000fe40003f05270 */
[----:B------:R-:W-:Y:S02]  /*3cd0*/  P2R R69, PR, RZ, 0x40 ;  /* 0x00000040ff457803 */ /* 0x000fe40000000000 */
[----:B------:R-:W-:Y:S02]  /*3ce0*/  ISETP.NE.AND P6, PT, R106, RZ, PT ;  /* 0x000000ff6a00720c */ /* 0x000fe40003fc5270 */
[----:B------:R-:W-:Y:S02]  /*3cf0*/  SEL R35, RZ, 0x1, !P0 ;  /* 0x00000001ff237807 */ /* 0x000fe40004000000 */
[----:B------:R-:W-:Y:S02]  /*3d00*/  ISETP.NE.AND P0, PT, R60, RZ, PT ;  /* 0x000000ff3c00720c */ /* 0x000fe40003f05270 */
[----:B------:R-:W-:-:S02]  /*3d10*/  P2R R60, PR, RZ, 0x40 ;  /* 0x00000040ff3c7803 */ /* 0x000fc40000000000 */
        /* <DEDUP_REMOVED lines=21> */
[----:B------:R-:W-:Y:S02]  /*3e70*/  SEL R36, RZ, 0x1, !P0 ;  /* 0x00000001ff247807 */ /* 0x000fe40004000000 */
[----:B------:R-:W-:Y:S02]  /*3e80*/  P2R R40, PR, RZ, 0x40 ;  /* 0x00000040ff287803 */ /* 0x000fe40000000000 */
[----:B------:R-:W-:Y:S02]  /*3e90*/  ISETP.NE.AND P6, PT, R131, RZ, PT ;  /* 0x000000ff8300720c */ /* 0x000fe40003fc5270 */
[----:B------:R-:W-:-:S02]  /*3ea0*/  ISETP.NE.AND P0, PT, R105, RZ, PT ;  /* 0x000000ff6900720c */ /* 0x000fc40003f05270 */
[----:B------:R-:W-:Y:S02]  /*3eb0*/  P2R R39, PR, RZ, 0x40 ;  /* 0x00000040ff277803 */ /* 0x000fe40000000000 */
[----:B------:R-:W-:Y:S02]  /*3ec0*/  SEL R37, RZ, 0x1, !P0 ;  /* 0x00000001ff257807 */ /* 0x000fe40004000000 */
[----:B------:R-:W-:Y:S02]  /*3ed0*/  ISETP.NE.AND P6, PT, R103, RZ, PT ;  /* 0x000000ff6700720c */ /* 0x000fe40003fc5270 */
[----:B------:R-:W-:Y:S02]  /*3ee0*/  ISETP.NE.AND P0, PT, R160, RZ, PT ;  /* 0x000000ffa000720c */ /* 0x000fe40003f05270 */
[----:B------:R-:W-:Y:S02]  /*3ef0*/  SEL R34, R34, 0x2, P6 ;  /* 0x0000000222227807 */ /* 0x000fe40003000000 */
[----:B------:R-:W-:-:S02]  /*3f00*/  SEL R38, RZ, 0x1, !P0 ;  /* 0x00000001ff267807 */ /* 0x000fc40004000000 */
[----:B------:R-:W-:Y:S02]  /*3f10*/  ISETP.NE.AND P6, PT, R39, RZ, PT ;  /* 0x000000ff2700720c */ /* 0x000fe40003fc5270 */
[----:B------:R-:W-:Y:S02]  /*3f20*/  ISETP.NE.AND P0, PT, R166, RZ, PT ;  /* 0x000000ffa600720c */ /* 0x000fe40003f05270 */
[----:B------:R-:W-:Y:S02]  /*3f30*/  SEL R35, R35, 0x2, P6 ;  /* 0x0000000223237807 */ /* 0x000fe40003000000 */
[----:B------:R-:W-:Y:S02]  /*3f40*/  SEL R2, R2, 0x2, P0 ;  /* 0x0000000202027807 */ /* 0x000fe40000000000 */
[----:B------:R-:W-:Y:S02]  /*3f50*/  ISETP.NE.AND P6, PT, R40, RZ, PT ;  /* 0x000000ff2800720c */ /* 0x000fe40003fc5270 */
[----:B------:R-:W-:-:S02]  /*3f60*/  ISETP.NE.AND P0, PT, R167, RZ, PT ;  /* 0x000000ffa700720c */ /* 0x000fc40003f05270 */
[----:B------:R-:W-:Y:S02]  /*3f70*/  SEL R36, R36, 0x2, P6 ;  /* 0x0000000224247807 */ /* 0x000fe40003000000 */
[----:B------:R-:W-:Y:S02]  /*3f80*/  SEL R3, R3, 0x2, P0 ;  /* 0x0000000203037807 */ /* 0x000fe40000000000 */
[----:B------:R-:W-:Y:S02]  /*3f90*/  ISETP.NE.AND P6, PT, R41, RZ, PT ;  /* 0x000000ff2900720c */ /* 0x000fe40003fc5270 */
[----:B------:R-:W-:Y:S02]  /*3fa0*/  ISETP.NE.AND P0, PT, R168, RZ, PT ;  /* 0x000000ffa800720c */ /* 0x000fe40003f05270 */
[----:B------:R-:W-:Y:S02]  /*3fb0*/  SEL R37, R37, 0x2, P6 ;  /* 0x0000000225257807 */ /* 0x000fe40003000000 */
[----:B------:R-:W-:-:S02]  /*3fc0*/  SEL R10, R10, 0x2, P0 ;  /* 0x000000020a0a7807 */ /* 0x000fc40000000000 */
[----:B------:R-:W-:Y:S02]  /*3fd0*/  ISETP.NE.AND P6, PT, R42, RZ, PT ;  /* 0x000000ff2a00720c */ /* 0x000fe40003fc5270 */
[----:B------:R-:W-:Y:S02]  /*3fe0*/  ISETP.NE.AND P0, PT, R169, RZ, PT ;  /* 0x000000ffa900720c */ /* 0x000fe40003f05270 */
[----:B------:R-:W-:Y:S02]  /*3ff0*/  SEL R38, R38, 0x2, P6 ;  /* 0x0000000226267807 */ /* 0x000fe40003000000 */
[----:B------:R-:W-:Y:S02]  /*4000*/  SEL R22, R22, 0x2, P0 ;  /* 0x0000000216167807 */ /* 0x000fe40000000000 */
[----:B------:R-:W-:-:S04]  /*4010*/  ISETP.NE.AND P6, PT, R43, RZ, PT ;  /* 0x000000ff2b00720c */ /* 0x000fc80003fc5270 */
[----:B------:R-:W-:Y:S02]  /*4020*/  SEL R22, R22, 0x3, P6 ;  /* 0x0000000316167807 */ /* 0x000fe40003000000 */
[----:B------:R-:W-:-:S04]  /*4030*/  ISETP.NE.AND P6, PT, R49, RZ, PT ;  /* 0x000000ff3100720c */ /* 0x000fc80003fc5270 */
[----:B------:R-:W-:Y:S02]  /*4040*/  SEL R10, R10, 0x3, P6 ;  /* 0x000000030a0a7807 */ /* 0x000fe40003000000 */
[----:B------:R-:W-:-:S04]  /*4050*/  ISETP.NE.AND P6, PT, R50, RZ, PT ;  /* 0x000000ff3200720c */ /* 0x000fc80003fc5270 */
[----:B------:R-:W-:Y:S02]  /*4060*/  SEL R3, R3, 0x3, P6 ;  /* 0x0000000303037807 */ /* 0x000fe40003000000 */
[----:B------:R-:W-:Y:S02]  /*4070*/  ISETP.NE.AND P6, PT, R51, RZ, PT ;  /* 0x000000ff3300720c */ /* 0x000fe40003fc5270 */
[----:B------:R-:W-:Y:S02]  /*4080*/  SEL R30, R30, 0x2, P3 ;  /* 0x000000021e1e7807 */ /* 0x000fe40001800000 */
[----:B------:R-:W-:Y:S02]  /*4090*/  SEL R2, R2, 0x3, P6 ;  /* 0x0000000302027807 */ /* 0x000fe40003000000 */
[----:B------:R-:W-:Y:S02]  /*40a0*/  ISETP.NE.AND P6, PT, R52, RZ, PT ;  /* 0x000000ff3400720c */ /* 0x000fe40003fc5270 */
[----:B------:R-:W-:-:S02]  /*40b0*/  SEL R28, R28, 0x2, P4 ;  /* 0x000000021c1c7807 */ /* 0x000fc40002000000 */
[----:B------:R-:W-:Y:S02]  /*40c0*/  SEL R30, R30, 0x3, P6 ;  /* 0x000000031e1e7807 */ /* 0x000fe40003000000 */
[----:B------:R-:W-:Y:S02]  /*40d0*/  ISETP.NE.AND P6, PT, R53, RZ, PT ;  /* 0x000000ff3500720c */ /* 0x000fe40003fc5270 */
[----:B------:R-:W-:Y:S02]  /*40e0*/  SEL R26, R26, 0x2, P5 ;  /* 0x000000021a1a7807 */ /* 0x000fe40002800000 */
[----:B------:R-:W-:Y:S02]  /*40f0*/  SEL R28, R28, 0x3, P6 ;  /* 0x000000031c1c7807 */ /* 0x000fe40003000000 */
[----:B------:R-:W-:-:S04]  /*4100*/  ISETP.NE.AND P6, PT, R54, RZ, PT ;  /* 0x000000ff3600720c */ /* 0x000fc80003fc5270 */
[----:B------:R-:W-:Y:S02]  /*4110*/  SEL R26, R26, 0x3, P6 ;  /* 0x000000031a1a7807 */ /* 0x000fe40003000000 */
[----:B------:R-:W-:Y:S02]  /*4120*/  ISETP.NE.AND P6, PT, R56, RZ, PT ;  /* 0x000000ff3800720c */ /* 0x000fe40003fc5270 */
[----:B------:R-:W-:Y:S02]  /*4130*/  P2R R140, PR, RZ, 0x4 ;  /* 0x00000004ff8c7803 */ /* 0x000fe40000000000 */
[----:B------:R-:W-:Y:S02]  /*4140*/  SEL R24, R24, 0x3, P6 ;  /* 0x0000000318187807 */ /* 0x000fe40003000000 */
[----:B------:R-:W-:Y:S02]  /*4150*/  ISETP.NE.AND P6, PT, R60, RZ, PT ;  /* 0x000000ff3c00720c */ /* 0x000fe40003fc5270 */
[----:B------:R-:W-:-:S02]  /*4160*/  ISETP.NE.AND P2, PT, R109, RZ, PT ;  /* 0x000000ff6d00720c */ /* 0x000fc40003f45270 */
[----:B------:R-:W-:Y:S02]  /*4170*/  SEL R34, R34, 0x3, P6 ;  /* 0x0000000322227807 */ /* 0x000fe40003000000 */
[----:B------:R-:W-:Y:S02]  /*4180*/  P2R R80, PR, RZ, 0x2 ;  /* 0x00000002ff507803 */ /* 0x000fe40000000000 */
[----:B------:R-:W-:Y:S02]  /*4190*/  SEL R33, R33, 0x2, P2 ;  /* 0x0000000221217807 */ /* 0x000fe40001000000 */
[----:B------:R-:W-:Y:S02]  /*41a0*/  ISETP.NE.AND P6, PT, R69, RZ, PT ;  /* 0x000000ff4500720c */ /* 0x000fe40003fc5270 */
[----:B------:R-:W-:Y:S02]  /*41b0*/  ISETP.NE.AND P1, PT, R107, RZ, PT ;  /* 0x000000ff6b00720c */ /* 0x000fe40003f25270 */
[----:B------:R-:W-:-:S02]  /*41c0*/  SEL R33, R33, 0x3, P6 ;  /* 0x0000000321217807 */ /* 0x000fc40003000000 */
[----:B------:R-:W-:Y:S02]  /*41d0*/  SEL R32, R32, 0x2, P1 ;  /* 0x0000000220207807 */ /* 0x000fe40000800000 */
        /* <DEDUP_REMOVED lines=87> */
[----:B------:R-:W-:Y:S02]  /*4750*/  ISETP.NE.AND P0, PT, R87, RZ, PT ;  /* 0x000000ff5700720c */ /* 0x000fe40003f05270 */
[----:B------:R-:W-:Y:S02]  /*4760*/  SEL R3, R3, 0x5, P6 ;  /* 0x0000000503037807 */ /* 0x000fe40003000000 */
[----:B------:R-:W-:Y:S02]  /*4770*/  ISETP.NE.AND P6, PT, R51, RZ, PT ;  /* 0x000000ff3300720c */ /* 0x000fe40003fc5270 */
[----:B------:R-:W-:-:S02]  /*4780*/  SEL R30, R30, 0x4, P0 ;  /* 0x000000041e1e7807 */ /* 0x000fc40000000000 */
[----:B------:R-:W-:Y:S02]  /*4790*/  SEL R2, R2, 0x5, P6 ;  /* 0x0000000502027807 */ /* 0x000fe40003000000 */
[----:B------:R-:W-:Y:S02]  /*47a0*/  ISETP.NE.AND P6, PT, R52, RZ, PT ;  /* 0x000000ff3400720c */ /* 0x000fe40003fc5270 */
[----:B------:R-:W-:Y:S02]  /*47b0*/  ISETP.NE.AND P3, PT, R86, RZ, PT ;  /* 0x000000ff5600720c */ /* 0x000fe40003f65270 */
[----:B------:R-:W-:Y:S02]  /*47c0*/  SEL R30, R30, 0x5, P6 ;  /* 0x000000051e1e7807 */ /* 0x000fe40003000000 */
[----:B------:R-:W-:Y:S02]  /*47d0*/  SEL R28, R28, 0x4, P3 ;  /* 0x000000041c1c7807 */ /* 0x000fe40001800000 */
[----:B------:R-:W-:-:S02]  /*47e0*/  ISETP.NE.AND P6, PT, R53, RZ, PT ;  /* 0x000000ff3500720c */ /* 0x000fc40003fc5270 */
[----:B------:R-:W-:Y:S02]  /*47f0*/  ISETP.NE.AND P4, PT, R85, RZ, PT ;  /* 0x000000ff5500720c */ /* 0x000fe40003f85270 */
[----:B------:R-:W-:Y:S02]  /*4800*/  ISETP.NE.AND P0, PT, R94, RZ, PT ;  /* 0x000000ff5e00720c */ /* 0x000fe40003f05270 */
[----:B------:R-:W-:Y:S02]  /*4810*/  SEL R28, R28, 0x5, P6 ;  /* 0x000000051c1c7807 */ /* 0x000fe40003000000 */
[----:B------:R-:W-:Y:S02]  /*4820*/  SEL R26, R26, 0x4, P4 ;  /* 0x000000041a1a7807 */ /* 0x000fe40002000000 */
[----:B------:R-:W-:Y:S02]  /*4830*/  ISETP.NE.AND P6, PT, R54, RZ, PT ;  /* 0x000000ff3600720c */ /* 0x000fe40003fc5270 */
[----:B------:R-:W-:-:S02]  /*4840*/  SEL R28, R28, 0x6, P0 ;  /* 0x000000061c1c7807 */ /* 0x000fc40000000000 */
[----:B------:R-:W-:Y:S02]  /*4850*/  ISETP.NE.AND P0, PT, R126, RZ, PT ;  /* 0x000000ff7e00720c */ /* 0x000fe40003f05270 */
[----:B------:R-:W-:Y:S02]  /*4860*/  SEL R26, R26, 0x5, P6 ;  /* 0x000000051a1a7807 */ /* 0x000fe40003000000 */
[----:B------:R-:W-:Y:S02]  /*4870*/  ISETP.NE.AND P6, PT, R56, RZ, PT ;  /* 0x000000ff3800720c */ /* 0x000fe40003fc5270 */
        /* <DEDUP_REMOVED lines=13> */
[----:B------:R-:W-:-:S02]  /*4950*/  SEL R24, R24, 0x4, P5 ;  /* 0x0000000418187807 */ /* 0x000fc40002800000 */
[----:B------:R-:W-:Y:S02]  /*4960*/  P2R R50, PR, RZ, 0x1 ;  /* 0x00000001ff327803 */ /* 0x000fe40000000000 */
[----:B------:R-:W-:Y:S02]  /*4970*/  SEL R24, R24, 0x5, P6 ;  /* 0x0000000518187807 */ /* 0x000fe40003000000 */
[----:B------:R-:W-:Y:S02]  /*4980*/  ISETP.NE.AND P0, PT, R66, RZ, PT ;  /* 0x000000ff4200720c */ /* 0x000fe40003f05270 */
[----:B------:R-:W-:Y:S02]  /*4990*/  ISETP.NE.AND P6, PT, R60, RZ, PT ;  /* 0x000000ff3c00720c */ /* 0x000fe40003fc5270 */
[----:B------:R-:W-:Y:S02]  /*49a0*/  P2R R49, PR, RZ, 0x1 ;  /* 0x00000001ff317803 */ /* 0x000fe40000000000 */
[----:B------:R-:W-:-:S02]  /*49b0*/  SEL R34, R34, 0x5, P6 ;  /* 0x0000000522227807 */ /* 0x000fc40003000000 */
[----:B------:R-:W-:Y:S02]  /*49c0*/  ISETP.NE.AND P0, PT, R67, RZ, PT ;  /* 0x000000ff4300720c */ /* 0x000fe40003f05270 */
[----:B------:R-:W-:Y:S02]  /*49d0*/  ISETP.NE.AND P6, PT, R61, RZ, PT ;  /* 0x000000ff3d00720c */ /* 0x000fe40003fc5270 */
[----:B------:R-:W-:Y:S02]  /*49e0*/  ISETP.NE.AND P2, PT, R113, RZ, PT ;  /* 0x000000ff7100720c */ /* 0x000fe40003f45270 */
[----:B------:R-:W-:Y:S02]  /*49f0*/  P2R R44, PR, RZ, 0x1 ;  /* 0x00000001ff2c7803 */ /* 0x000fe40000000000 */
[----:B------:R-:W-:Y:S02]  /*4a00*/  SEL R33, R33, 0x5, P6 ;  /* 0x0000000521217807 */ /* 0x000fe40003000000 */
[----:B------:R-:W-:-:S02]  /*4a10*/  ISETP.NE.AND P0, PT, R68, RZ, PT ;  /* 0x000000ff4400720c */ /* 0x000fc40003f05270 */
[----:B------:R-:W-:Y:S02]  /*4a20*/  SEL R32, R32, 0x4, P2 ;  /* 0x0000000420207807 */ /* 0x000fe40001000000 */
[----:B------:R-:W-:Y:S02]  /*4a30*/  ISETP.NE.AND P6, PT, R62, RZ, PT ;  /* 0x000000ff3e00720c */ /* 0x000fe40003fc5270 */
[----:B------:R-:W-:Y:S02]  /*4a40*/  ISETP.NE.AND P1, PT, R112, RZ, PT ;  /* 0x000000ff7000720c */ /* 0x000fe40003f25270 */
[----:B------:R-:W-:Y:S02]  /*4a50*/  P2R R43, PR, RZ, 0x1 ;  /* 0x00000001ff2b7803 */ /* 0x000fe40000000000 */
[----:B------:R-:W-:Y:S02]  /*4a60*/  SEL R32, R32, 0x5, P6 ;  /* 0x0000000520207807 */ /* 0x000fe40003000000 */
[----:B------:R-:W-:-:S02]  /*4a70*/  ISETP.NE.AND P0, PT, R141, RZ, PT ;  /* 0x000000ff8d00720c */ /* 0x000fc40003f05270 */
[----:B------:R-:W-:Y:S02]  /*4a80*/  SEL R31, R31, 0x4, P1 ;  /* 0x000000041f1f7807 */ /* 0x000fe40000800000 */
[----:B------:R-:W-:Y:S02]  /*4a90*/  ISETP.NE.AND P6, PT, R63, RZ, PT ;  /* 0x000000ff3f00720c */ /* 0x000fe40003fc5270 */
[----:B------:R-:W-:Y:S02]  /*4aa0*/  P2R R42, PR, RZ, 0x1 ;  /* 0x00000001ff2a7803 */ /* 0x000fe40000000000 */
[----:B------:R-:W-:Y:S02]  /*4ab0*/  SEL R31, R31, 0x5, P6 ;  /* 0x000000051f1f7807 */ /* 0x000fe40003000000 */
[----:B------:R-:W-:Y:S02]  /*4ac0*/  ISETP.NE.AND P0, PT, R137, RZ, PT ;  /* 0x000000ff8900720c */ /* 0x000fe40003f05270 */
[----:B------:R-:W-:-:S02]  /*4ad0*/  ISETP.NE.AND P6, PT, R69, RZ, PT ;  /* 0x000000ff4500720c */ /* 0x000fc40003fc5270 */
        /* <DEDUP_REMOVED lines=8> */
[----:B------:R-:W-:Y:S02]  /*4b60*/  P2R R39, PR, RZ, 0x1 ;  /* 0x00000001ff277803 */ /* 0x000fe40000000000 */
[----:B------:R-:W-:Y:S02]  /*4b70*/  SEL R36, R36, 0x5, P6 ;  /* 0x0000000524247807 */ /* 0x000fe40003000000 */
[----:B------:R-:W-:Y:S02]  /*4b80*/  ISETP.NE.AND P0, PT, R124, RZ, PT ;  /* 0x000000ff7c00720c */ /* 0x000fe40003f05270 */
[----:B------:R-:W-:-:S02]  /*4b90*/  ISETP.NE.AND P6, PT, R72, RZ, PT ;  /* 0x000000ff4800720c */ /* 0x000fc40003fc5270 */
[----:B------:R-:W-:Y:S02]  /*4ba0*/  SEL R34, R34, 0x6, P0 ;  /* 0x0000000622227807 */ /* 0x000fe40000000000 */
        /* <DEDUP_REMOVED lines=11> */
[----:B------:R-:W-:Y:S02]  /*4c60*/  ISETP.NE.AND P6, PT, R74, RZ, PT ;  /* 0x000000ff4a00720c */ /* 0x000fe40003fc5270 */
[----:B------:R-:W-:Y:S02]  /*4c70*/  SEL R40, R38, 0x6, P0 ;  /* 0x0000000626287807 */ /* 0x000fe40000000000 */
        /* <DEDUP_REMOVED lines=18> */
[----:B------:R-:W-:-:S02]  /*4da0*/  ISETP.NE.AND P4, PT, R122, RZ, PT ;  /* 0x000000ff7a00720c */ /* 0x000fc40003f85270 */
[----:B------:R-:W-:Y:S02]  /*4db0*/  SEL R30, R30, 0x7, P0 ;  /* 0x000000071e1e7807 */ /* 0x000fe40000000000 */
[----:B------:R-:W-:Y:S02]  /*4dc0*/  ISETP.NE.AND P0, PT, R52, RZ, PT ;  /* 0x000000ff3400720c */ /* 0x000fe40003f05270 */
[----:B------:R-:W-:Y:S02]  /*4dd0*/  P2R R60, PR, RZ, 0x40 ;  /* 0x00000040ff3c7803 */ /* 0x000fe40000000000 */
[----:B------:R-:W-:Y:S02]  /*4de0*/  ISETP.NE.AND P3, PT, R93, RZ, PT ;  /* 0x000000ff5d00720c */ /* 0x000fe40003f65270 */
[----:B------:R-:W-:Y:S02]  /*4df0*/  ISETP.NE.AND P6, PT, R152, RZ, PT ;  /* 0x000000ff9800720c */ /* 0x000fe40003fc5270 */
[----:B------:R-:W-:-:S02]  /*4e00*/  SEL R32, R32, 0x6, P4 ;  /* 0x0000000620207807 */ /* 0x000fc40002000000 */
[----:B------:R-:W-:Y:S02]  /*4e10*/  ISETP.NE.AND P4, PT, R164, RZ, PT ;  /* 0x000000ffa400720c */ /* 0x000fe40003f85270 */
[----:B------:R-:W-:Y:S02]  /*4e20*/  SEL R28, R28, 0x7, P0 ;  /* 0x000000071c1c7807 */ /* 0x000fe40000000000 */
[----:B------:R-:W-:Y:S02]  /*4e30*/  SEL R26, R26, 0x6, P3 ;  /* 0x000000061a1a7807 */ /* 0x000fe40001800000 */
[----:B------:R-:W-:Y:S02]  /*4e40*/  P2R R59, PR, RZ, 0x40 ;  /* 0x00000040ff3b7803 */ /* 0x000fe40000000000 */
[----:B------:R-:W-:Y:S02]  /*4e50*/  ISETP.NE.AND P0, PT, R53, RZ, PT ;  /* 0x000000ff3500720c */ /* 0x000fe40003f05270 */
[----:B------:R-:W-:-:S02]  /*4e60*/  ISETP.NE.AND P6, PT, R151, RZ, PT ;  /* 0x000000ff9700720c */ /* 0x000fc40003fc5270 */
[----:B------:R-:W-:Y:S02]  /*4e70*/  SEL R28, R28, 0x8, P4 ;  /* 0x000000081c1c7807 */ /* 0x000fe40002000000 */
[----:B------:R-:W-:Y:S02]  /*4e80*/  ISETP.NE.AND P4, PT, R46, RZ, PT ;  /* 0x000000ff2e00720c */ /* 0x000fe40003f85270 */
[----:B------:R-:W-:Y:S01]  /*4e90*/  SEL R26, R26, 0x7, P0 ;  /* 0x000000071a1a7807 */ /* 0x000fe20000000000 */
[----:B------:R-:W1:Y:S01]  /*4ea0*/  S2R R46, SR_TID.X ;  /* 0x00000000002e7919 */ /* 0x000e620000002100 */
[----:B------:R-:W-:Y:S02]  /*4eb0*/  P2R R58, PR, RZ, 0x40 ;  /* 0x00000040ff3a7803 */ /* 0x000fe40000000000 */
[----:B------:R-:W-:Y:S02]  /*4ec0*/  ISETP.NE.AND P0, PT, R54, RZ, PT ;  /* 0x000000ff3600720c */ /* 0x000fe40003f05270 */
[----:B------:R-:W-:-:S02]  /*4ed0*/  ISETP.NE.AND P6, PT, R84, RZ, PT ;  /* 0x000000ff5400720c */ /* 0x000fc40003fc5270 */
[----:B------:R-:W-:Y:S02]  /*4ee0*/  SEL R24, R24, 0x7, P0 ;  /* 0x0000000718187807 */ /* 0x000fe40000000000 */
[----:B------:R-:W-:Y:S02]  /*4ef0*/  P2R R57, PR, RZ, 0x40 ;  /* 0x00000040ff397803 */ /* 0x000fe40000000000 */
[----:B------:R-:W-:Y:S02]  /*4f00*/  ISETP.NE.AND P0, PT, R55, RZ, PT ;  /* 0x000000ff3700720c */ /* 0x000fe40003f05270 */
[----:B------:R-:W-:Y:S02]  /*4f10*/  ISETP.NE.AND P3, PT, R123, RZ, PT ;  /* 0x000000ff7b00720c */ /* 0x000fe40003f65270 */
[----:B------:R-:W-:Y:S02]  /*4f20*/  ISETP.NE.AND P6, PT, R148, RZ, PT ;  /* 0x000000ff9400720c */ /* 0x000fe40003fc5270 */
[----:B------:R-:W-:Y:S01]  /*4f30*/  SEL R34, R34, 0x7, P0 ;  /* 0x0000000722227807 */ /* 0x000fe20000000000 */
[----:B------:R-:W2:Y:S01]  /*4f40*/  S2UR UR5, SR_CgaCtaId ;  /* 0x00000000000579c3 */ /* 0x000ea20000008800 */
[----:B------:R-:W-:-:S02]  /*4f50*/  SEL R33, R33, 0x6, P3 ;  /* 0x0000000621217807 */ /* 0x000fc40001800000 */
[----:B------:R-:W-:Y:S02]  /*4f60*/  ISETP.NE.AND P0, PT, R56, RZ, PT ;  /* 0x000000ff3800720c */ /* 0x000fe40003f05270 */
[----:B------:R-:W-:Y:S02]  /*4f70*/  SEL R43, R35, 0x7, P6 ;  /* 0x00000007232b7807 */ /* 0x000fe40003000000 */
[----:B------:R-:W-:Y:S02]  /*4f80*/  ISETP.NE.AND P6, PT, R57, RZ, PT ;  /* 0x000000ff3900720c */ /* 0x000fe40003fc5270 */
[----:B------:R-:W-:Y:S02]  /*4f90*/  SEL R36, R33, 0x7, P0 ;  /* 0x0000000721247807 */ /* 0x000fe40000000000 */
[----:B------:R-:W-:Y:S02]  /*4fa0*/  ISETP.NE.AND P2, PT, R120, RZ, PT ;  /* 0x000000ff7800720c */ /* 0x000fe40003f45270 */
[----:B------:R-:W-:-:S02]  /*4fb0*/  SEL R33, R22, 0x8, P6 ;  /* 0x0000000816217807 */ /* 0x000fc40003000000 */
[----:B------:R-:W-:Y:S02]  /*4fc0*/  ISETP.NE.AND P6, PT, R58, RZ, PT ;  /* 0x000000ff3a00720c */ /* 0x000fe40003fc5270 */
[----:B------:R-:W-:Y:S02]  /*4fd0*/  SEL R31, R31, 0x6, P2 ;  /* 0x000000061f1f7807 */ /* 0x000fe40001000000 */
        /* <DEDUP_REMOVED lines=8> */
[----:B------:R-:W-:Y:S01]  /*5060*/  SEL R10, R2, 0x8, P6 ;  /* 0x00000008020a7807 */ /* 0x000fe20003000000 */
[----:B-1----:R-:W-:Y:S01]  /*5070*/  IMAD.SHL.U32 R2, R46, 0x100, RZ ;  /* 0x000001002e027824 */ /* 0x002fe200078e00ff */
[----:B------:R-:W-:Y:S01]  /*5080*/  ISETP.NE.AND P3, PT, R45, RZ, PT ;  /* 0x000000ff2d00720c */ /* 0x000fe20003f65270 */
[----:B------:R-:W-:Y:S01]  /*5090*/  UMOV UR4, 0x400 ;  /* 0x0000040000047882 */ /* 0x000fe20000000000 */
[----:B------:R-:W-:Y:S01]  /*50a0*/  SHF.R.U32.HI R45, RZ, 0x4, R46 ;  /* 0x00000004ff2d7819 */ /* 0x000fe2000001162e */
[----:B--2---:R-:W-:Y:S01]  /*50b0*/  UPRMT UR4, UR5, 0x654, UR4 ;  /* 0x0000065405047896 */ /* 0x004fe20008000004 */
[----:B------:R-:W-:-:S02]  /*50c0*/  LOP3.LUT R2, R2, 0xf00, RZ, 0xc0, !PT ;  /* 0x00000f0002027812 */ /* 0x000fc400078ec0ff */
[----:B------:R-:W-:Y:S02]  /*50d0*/  SGXT.U32 R45, R45, 0x4 ;  /* 0x000000042d2d781a */ /* 0x000fe40000000000 */
[----:B------:R-:W-:Y:S02]  /*50e0*/  ISETP.NE.AND P1, PT, R127, RZ, PT ;  /* 0x000000ff7f00720c */ /* 0x000fe40003f25270 */
[C---:B------:R-:W-:Y:S01]  /*50f0*/  LOP3.LUT R26, R2.reuse, R45, RZ, 0xfc, !PT ;  /* 0x0000002d021a7212 */ /* 0x040fe200078efcff */
[----:B------:R-:W-:Y:S01]  /*5100*/  VIADD R45, R2, UR4 ;  /* 0x00000004022d7c36 */ /* 0x000fe20008000000 */
[----:B------:R-:W-:Y:S02]  /*5110*/  SEL R32, R32, 0x7, P1 ;  /* 0x0000000720207807 */ /* 0x000fe40000800000 */
[----:B------:R-:W-:Y:S01]  /*5120*/  ISETP.NE.AND P1, PT, R80, RZ, PT ;  /* 0x000000ff5000720c */ /* 0x000fe20003f25270 */
[----:B------:R-:W-:Y:S01]  /*5130*/  IMAD R26, R26, 0x4, R45 ;  /* 0x000000041a1a7824 */ /* 0x000fe200078e022d */
[----:B------:R-:W-:-:S02]  /*5140*/  ISETP.NE.AND P5, PT, R162, RZ, PT ;  /* 0x000000ffa200720c */ /* 0x000fc40003fa5270 */
[----:B------:R-:W-:Y:S02]  /*5150*/  SEL R41, R37, 0x7, P1 ;  /* 0x0000000725297807 */ /* 0x000fe40000800000 */
[----:B------:R-:W-:Y:S01]  /*5160*/  SEL R37, R30, 0x8, P5 ;  /* 0x000000081e257807 */ /* 0x000fe20002800000 */
[----:B------:R1:W-:Y:S01]  /*5170*/  STS [R26], R9 ;  /* 0x000000091a007388 */ /* 0x0003e20000000800 */
[----:B------:R-:W-:-:S03]  /*5180*/  IMAD.SHL.U32 R30, R46, 0x4, RZ ;  /* 0x000000042e1e7824 */ /* 0x000fc600078e00ff */
[----:B------:R-:W-:Y:S04]  /*5190*/  STS [R26+0x50], R18 ;  /* 0x000050121a007388 */ /* 0x000fe80000000800 */
        /* <DEDUP_REMOVED lines=10> */
[----:B------:R2:W-:Y:S04]  /*5240*/  STS [R26+0x3c0], R12 ;  /* 0x0003c00c1a007388 */ /* 0x0005e80000000800 */
[----:B------:R3:W-:Y:S04]  /*5250*/  STS [R26+0x410], R13 ;  /* 0x0004100d1a007388 */ /* 0x0007e80000000800 */
[----:B------:R-:W-:Y:S04]  /*5260*/  STS [R26+0x460], R14 ;  /* 0x0004600e1a007388 */ /* 0x000fe80000000800 */
[----:B------:R4:W-:Y:S01]  /*5270*/  STS [R26+0x4b0], R15 ;  /* 0x0004b00f1a007388 */ /* 0x0009e20000000800 */
[----:B------:R-:W-:Y:S01]  /*5280*/  ISETP.NE.AND P0, PT, R82, RZ, PT ;  /* 0x000000ff5200720c */ /* 0x000fe20003f05270 */
[----:B------:R-:W-:Y:S01]  /*5290*/  IMAD.SHL.U32 R3, R7, 0x4, RZ ;  /* 0x0000000407037824 */ /* 0x000fe200078e00ff */
[----:B------:R-:W-:-:S02]  /*52a0*/  ISETP.NE.AND P1, PT, R161, RZ, PT ;  /* 0x000000ffa100720c */ /* 0x000fc40003f25270 */
[----:B------:R-:W-:Y:S02]  /*52b0*/  LOP3.LUT R2, R30, 0x3fc, RZ, 0xc0, !PT ;  /* 0x000003fc1e027812 */ /* 0x000fe400078ec0ff */
[----:B------:R-:W-:Y:S02]  /*52c0*/  SEL R42, R39, 0x7, P0 ;  /* 0x00000007272a7807 */ /* 0x000fe40000000000 */
[----:B------:R-:W-:Y:S02]  /*52d0*/  SEL R39, R34, 0x8, P1 ;  /* 0x0000000822277807 */ /* 0x000fe40000800000 */
[----:B------:R-:W-:Y:S02]  /*52e0*/  LOP3.LUT R3, R8, 0xc, R3, 0xf8, !PT ;  /* 0x0000000c08037812 */ /* 0x000fe400078ef803 */
[C---:B------:R-:W-:Y:S02]  /*52f0*/  LOP3.LUT R30, R2.reuse, 0x400, RZ, 0xfc, !PT ;  /* 0x00000400021e7812 */ /* 0x040fe400078efcff */
[----:B------:R-:W-:-:S02]  /*5300*/  LOP3.LUT R34, R2, 0x800, RZ, 0xfc, !PT ;  /* 0x0000080002227812 */ /* 0x000fc400078efcff */
[----:B------:R-:W-:Y:S02]  /*5310*/  LOP3.LUT R8, R46, 0xfc, RZ, 0xc0, !PT ;  /* 0x000000fc2e087812 */ /* 0x000fe400078ec0ff */
[----:B------:R-:W-:Y:S02]  /*5320*/  LOP3.LUT R44, R2, 0xc00, RZ, 0xfc, !PT ;  /* 0x00000c00022c7812 */ /* 0x000fe400078efcff */
[----:B------:R-:W-:Y:S02]  /*5330*/  LOP3.LUT R30, R30, 0x7f0, RZ, 0xc0, !PT ;  /* 0x000007f01e1e7812 */ /* 0x000fe400078ec0ff */
[----:B------:R-:W-:Y:S02]  /*5340*/  LOP3.LUT R34, R34, 0xbf0, RZ, 0xc0, !PT ;  /* 0x00000bf022227812 */ /* 0x000fe400078ec0ff */
[----:B------:R-:W-:Y:S02]  /*5350*/  LEA R45, R8, UR4, 0x2 ;  /* 0x00000004082d7c11 */ /* 0x000fe4000f8e10ff */
[----:B------:R-:W-:Y:S01]  /*5360*/  LOP3.LUT R44, R44, 0xff0, RZ, 0xc0, !PT ;  /* 0x00000ff02c2c7812 */ /* 0x000fe200078ec0ff */
[----:B------:R-:W-:Y:S01]  /*5370*/  VIADD R49, R34, UR4 ;  /* 0x0000000422317c36 */ /* 0x000fe20008000000 */
[----:B------:R-:W-:Y:S01]  /*5380*/  ISETP.NE.AND P5, PT, R47, RZ, PT ;  /* 0x000000ff2f00720c */ /* 0x000fe20003fa5270 */
[----:B------:R-:W-:Y:S01]  /*5390*/  VIADD R47, R30, UR4 ;  /* 0x000000041e2f7c36 */ /* 0x000fe20008000000 */
[----:B------:R-:W-:Y:S01]  /*53a0*/  ISETP.NE.AND P6, PT, R48, RZ, PT ;  /* 0x000000ff3000720c */ /* 0x000fe20003fc5270 */
[----:B------:R-:W-:Y:S01]  /*53b0*/  IMAD R45, R2, 0x4, R45 ;  /* 0x00000004022d7824 */ /* 0x000fe200078e022d */
[----:B------:R-:W-:Y:S01]  /*53c0*/  BAR.SYNC.DEFER_BLOCKING 0x0 ;  /* 0x0000000000007b1d */ /* 0x000fe20000010000 */
[----:B------:R-:W-:-:S02]  /*53d0*/  VIADD R51, R44, UR4 ;  /* 0x000000042c337c36 */ /* 0x000fc40008000000 */
[C---:B------:R-:W-:Y:S02]  /*53e0*/  IMAD R47, R2.reuse, 0x4, R47 ;  /* 0x00000004022f7824 */ /* 0x040fe400078e022f */
[----:B------:R-:W-:Y:S01]  /*53f0*/  IMAD R49, R2, 0x4, R49 ;  /* 0x0000000402317824 */ /* 0x000fe200078e0231 */
[----:B------:R-:W-:Y:S01]  /*5400*/  LEA.HI R6, R6, R3, RZ, 0x8 ;  /* 0x0000000306067211 */ /* 0x000fe200078f40ff */
[----:B------:R-:W-:Y:S01]  /*5410*/  IMAD R30, R2, 0x4, R51 ;  /* 0x00000004021e7824 */ /* 0x000fe200078e0233 */
[----:B-1----:R-:W1:Y:S01]  /*5420*/  LDC.64 R8, c[0x0][0x218] ;  /* 0x00008600ff087b82 */ /* 0x002e620000000a00 */
[----:B------:R-:W-:Y:S02]  /*5430*/  SHF.R.U32.HI R7, RZ, 0x2, R7 ;  /* 0x00000002ff077819 */ /* 0x000fe40000011607 */
[----:B------:R-:W-:Y:S01]  /*5440*/  ISETP.NE.AND P2, PT, R140, RZ, PT ;  /* 0x000000ff8c00720c */ /* 0x000fe20003f45270 */
[----:B--2---:R-:W-:Y:S01]  /*5450*/  IMAD R12, R5, 0x100, R0 ;  /* 0x00000100050c7824 */ /* 0x004fe200078e0200 */
[----:B------:R-:W-:Y:S01]  /*5460*/  ISETP.NE.AND P0, PT, R153, RZ, PT ;  /* 0x000000ff9900720c */ /* 0x000fe20003f05270 */
[----:B------:R-:W-:Y:S01]  /*5470*/  ULDC.64 UR4, c[0x0][0x220] ;  /* 0x0000880000047ab9 */ /* 0x000fe20000000a00 */
[----:B------:R-:W2:Y:S04]  /*5480*/  LDS.128 R56, [R45] ;  /* 0x000000002d387984 */ /* 0x000ea80000000c00 */
[----:B------:R-:W5:Y:S04]  /*5490*/  LDS.128 R16, [R47+0x1000] ;  /* 0x001000002f107984 */ /* 0x000f680000000c00 */
[----:B------:R-:W2:Y:S04]  /*54a0*/  LDS.128 R48, [R49+0x2000] ;  /* 0x0020000031307984 */ /* 0x000ea80000000c00 */
[----:B------:R-:W2:Y:S01]  /*54b0*/  LDS.128 R52, [R30+0x3000] ;  /* 0x003000001e347984 */ /* 0x000ea20000000c00 */
[----:B------:R-:W-:Y:S01]  /*54c0*/  IMAD.SHL.U32 R2, R6, 0x100, RZ ;  /* 0x0000010006027824 */ /* 0x000fe200078e00ff */
[----:B------:R-:W-:-:S02]  /*54d0*/  SGXT.U32 R7, R7, 0x6 ;  /* 0x000000060707781a */ /* 0x000fc40000000000 */
[----:B------:R-:W-:Y:S02]  /*54e0*/  SEL R40, R40, 0x7, P2 ;  /* 0x0000000728287807 */ /* 0x000fe40001000000 */
[----:B------:R-:W-:Y:S02]  /*54f0*/  ISETP.NE.AND P2, PT, R163, RZ, PT ;  /* 0x000000ffa300720c */ /* 0x000fe40003f45270 */
[----:B------:R-:W-:Y:S02]  /*5500*/  LOP3.LUT R6, R6, 0xffffff00, RZ, 0xc0, !PT ;  /* 0xffffff0006067812 */ /* 0x000fe400078ec0ff */
[----:B------:R-:W-:Y:S02]  /*5510*/  LOP3.LUT R2, R2, 0xffff0000, RZ, 0xc0, !PT ;  /* 0xffff000002027812 */ /* 0x000fe400078ec0ff */
[----:B------:R-:W-:Y:S02]  /*5520*/  PRMT R7, R7, 0x6540, R4 ;  /* 0x0000654007077816 */ /* 0x000fe40000000004 */
[----:B------:R-:W-:-:S02]  /*5530*/  SEL R36, R36, 0x8, P2 ;  /* 0x0000000824247807 */ /* 0x000fc40001000000 */
[----:B------:R-:W-:Y:S02]  /*5540*/  ISETP.NE.AND P1, PT, R154, RZ, PT ;  /* 0x000000ff9a00720c */ /* 0x000fe40003f25270 */
[----:B------:R-:W-:Y:S02]  /*5550*/  IADD3 R6, R2, R3, -R6 ;  /* 0x0000000302067210 */ /* 0x000fe40007ffe806 */
[----:B------:R-:W-:Y:S02]  /*5560*/  SEL R24, R24, 0x8, P0 ;  /* 0x0000000818187807 */ /* 0x000fe40000000000 */
[----:B------:R-:W-:Y:S02]  /*5570*/  ISETP.NE.AND P2, PT, R157, RZ, PT ;  /* 0x000000ff9d00720c */ /* 0x000fe40003f45270 */
[C---:B------:R-:W-:Y:S02]  /*5580*/  LOP3.LUT R2, R7.reuse, 0x40, RZ, 0xfc, !PT ;  /* 0x0000004007027812 */ /* 0x040fe400078efcff */
[----:B------:R-:W-:-:S02]  /*5590*/  ISETP.GE.AND P0, PT, R7, 0x100, PT ;  /* 0x000001000700780c */ /* 0x000fc40003f06270 */
[C---:B------:R-:W-:Y:S02]  /*55a0*/  LOP3.LUT R3, R7.reuse, 0x80, RZ, 0xfc, !PT ;  /* 0x0000008007037812 */ /* 0x040fe400078efcff */
[C---:B------:R-:W-:Y:S02]  /*55b0*/  LOP3.LUT R4, R7.reuse, 0xc0, RZ, 0xfc, !PT ;  /* 0x000000c007047812 */ /* 0x040fe400078efcff */
[----:B------:R-:W-:Y:S01]  /*55c0*/  SEL R5, R32, 0x8, P1 ;  /* 0x0000000820057807 */ /* 0x000fe20000800000 */
[----:B------:R-:W-:Y:S01]  /*55d0*/  IMAD R7, R7, 0x100, R6 ;  /* 0x0000010007077824 */ /* 0x000fe200078e0206 */
[----:B------:R-:W-:Y:S02]  /*55e0*/  SEL R38, R38, 0x8, P2 ;  /* 0x0000000826267807 */ /* 0x000fe40001000000 */
[----:B------:R-:W-:Y:S02]  /*55f0*/  ISETP.GE.AND P1, PT, R2, 0x100, PT ;  /* 0x000001000200780c */ /* 0x000fe40003f26270 */
[----:B------:R-:W-:-:S02]  /*5600*/  SEL R40, R40, 0x8, P3 ;  /* 0x0000000828287807 */ /* 0x000fc40001800000 */
[----:B------:R-:W-:Y:S02]  /*5610*/  ISETP.GE.AND P2, PT, R3, 0x100, PT ;  /* 0x000001000300780c */ /* 0x000fe40003f46270 */
[----:B------:R-:W-:Y:S02]  /*5620*/  SEL R41, R41, 0x8, P4 ;  /* 0x0000000829297807 */ /* 0x000fe40002000000 */
[----:B------:R-:W-:Y:S01]  /*5630*/  ISETP.GE.AND P3, PT, R4, 0x100, PT ;  /* 0x000001000400780c */ /* 0x000fe20003f66270 */
[--C-:B------:R-:W-:Y:S01]  /*5640*/  IMAD R11, R2, 0x100, R6.reuse ;  /* 0x00000100020b7824 */ /* 0x100fe200078e0206 */
[----:B------:R-:W-:Y:S01]  /*5650*/  ISETP.GE.AND P4, PT, R0, 0x100, PT ;  /* 0x000001000000780c */ /* 0x000fe20003f86270 */
[----:B---3--:R-:W-:Y:S02]  /*5660*/  IMAD R13, R3, 0x100, R6 ;  /* 0x00000100030d7824 */ /* 0x008fe400078e0206 */
[----:B-1----:R-:W-:Y:S01]  /*5670*/  IMAD.WIDE R2, R7, 0x4, R8 ;  /* 0x0000000407027825 */ /* 0x002fe200078e0208 */
[----:B------:R-:W-:-:S03]  /*5680*/  PRMT R38, R5, 0x3340, R38 ;  /* 0x0000334005267816 */ /* 0x000fc60000000026 */
[----:B----4-:R-:W-:Y:S02]  /*5690*/  IMAD R15, R4, 0x100, R6 ;  /* 0x00000100040f7824 */ /* 0x010fe400078e0206 */
[----:B------:R-:W-:Y:S01]  /*56a0*/  IMAD.WIDE R4, R11, 0x4, R8 ;  /* 0x000000040b047825 */ /* 0x000fe200078e0208 */
[----:B------:R-:W-:Y:S01]  /*56b0*/  PRMT R31, R31, 0x3340, R10 ;  /* 0x000033401f1f7816 */ /* 0x000fe2000000000a */
[----:B--2---:R1:W-:Y:S01]  /*56c0*/  @!P0 STG.E.128 desc[UR6][R2.64], R56 ;  /* 0x0000003802008986 */ /* 0x0043e2000c101d06 */
[----:B------:R-:W-:Y:S01]  /*56d0*/  SEL R42, R42, 0x8, P5 ;  /* 0x000000082a2a7807 */ /* 0x000fe20002800000 */
[--C-:B------:R-:W-:Y:S01]  /*56e0*/  IMAD.WIDE R6, R13, 0x4, R8.reuse ;  /* 0x000000040d067825 */ /* 0x100fe200078e0208 */
[----:B------:R-:W-:Y:S02]  /*56f0*/  SEL R43, R43, 0x8, P6 ;  /* 0x000000082b2b7807 */ /* 0x000fe40003000000 */
[----:B------:R-:W-:Y:S01]  /*5700*/  IADD3 R10, P0, R12, UR4, RZ ;  /* 0x000000040c0a7c10 */ /* 0x000fe2000ff1e0ff */
[----:B------:R-:W-:Y:S01]  /*5710*/  IMAD.WIDE R8, R15, 0x4, R8 ;  /* 0x000000040f087825 */ /* 0x000fe200078e0208 */
[----:B------:R-:W-:Y:S01]  /*5720*/  PRMT R39, R39, 0x3340, R36 ;  /* 0x0000334027277816 */ /* 0x000fe20000000024 */
[----:B-----5:R1:W-:Y:S01]  /*5730*/  @!P1 STG.E.128 desc[UR6][R4.64], R16 ;  /* 0x0000001004009986 */ /* 0x0203e2000c101d06 */
[----:B------:R-:W-:-:S02]  /*5740*/  PRMT R22, R33, 0x3340, R22 ;  /* 0x0000334021167816 */ /* 0x000fc40000000016 */
[----:B------:R-:W-:Y:S01]  /*5750*/  PRMT R37, R37, 0x3340, R28 ;  /* 0x0000334025257816 */ /* 0x000fe2000000001c */
[----:B0-----:R1:W-:Y:S01]  /*5760*/  @!P2 STG.E.128 desc[UR6][R6.64], R48 ;  /* 0x000000300600a986 */ /* 0x0013e2000c101d06 */
[----:B------:R-:W-:Y:S02]  /*5770*/  PRMT R24, R35, 0x3340, R24 ;  /* 0x0000334023187816 */ /* 0x000fe40000000018 */
[----:B------:R-:W-:Y:S01]  /*5780*/  PRMT R41, R40, 0x3340, R41 ;  /* 0x0000334028297816 */ /* 0x000fe20000000029 */
[----:B------:R1:W-:Y:S01]  /*5790*/  @!P3 STG.E.128 desc[UR6][R8.64], R52 ;  /* 0x000000340800b986 */ /* 0x0003e2000c101d06 */
[----:B------:R-:W-:Y:S02]  /*57a0*/  PRMT R42, R42, 0x3340, R43 ;  /* 0x000033402a2a7816 */ /* 0x000fe4000000002b */
[----:B------:R-:W-:Y:S02]  /*57b0*/  LEA.HI.X.SX32 R11, R12, UR5, 0x1, P0 ;  /* 0x000000050c0b7c11 */ /* 0x000fe400080f0eff */
[----:B------:R-:W-:-:S02]  /*57c0*/  PRMT R38, R39, 0x5410, R38 ;  /* 0x0000541027267816 */ /* 0x000fc40000000026 */
[----:B------:R-:W-:Y:S02]  /*57d0*/  PRMT R36, R22, 0x5410, R31 ;  /* 0x0000541016247816 */ /* 0x000fe4000000001f */
[----:B------:R-:W-:Y:S02]  /*57e0*/  PRMT R37, R37, 0x5410, R24 ;  /* 0x0000541025257816 */ /* 0x000fe40000000018 */
[----:B------:R-:W-:Y:S01]  /*57f0*/  PRMT R39, R41, 0x5410, R42 ;  /* 0x0000541029277816 */ /* 0x000fe2000000002a */
[----:B------:R-:W-:Y:S06]  /*5800*/  @P4 EXIT ;  /* 0x000000000000494d */ /* 0x000fec0003800000 */
[----:B------:R-:W-:Y:S01]  /*5810*/  STG.E.128 desc[UR6][R10.64], R36 ;  /* 0x000000240a007986 */ /* 0x000fe2000c101d06 */
[----:B------:R-:W-:Y:S05]  /*5820*/  EXIT ;  /* 0x000000000000794d */ /* 0x000fea0003800000 */
.L_x_0:
[----:B------:R-:W-:-:S00]  /*5830*/  BRA `(.L_x_0) ;  /* 0xfffffffc00fc7947 */ /* 0x000fc0000383ffff */
[----:B------:R-:W-:-:S00]  /*5840*/  NOP ;  /* 0x0000000000007918 */ /* 0x000fc00000000000 */
        /* <DEDUP_REMOVED lines=11> */
.L_x_1:


//--------------------- .nv.shared.triton_poi_fused_max_pool2d_with_indices_6 --------------------------
	.section	.nv.shared.triton_poi_fused_max_pool2d_with_indices_6,"aw",@nobits
	.sectionflags	@""
	.align	16
	.zero		1024


//--------------------- .nv.constant0.triton_poi_fused_max_pool2d_with_indices_6 --------------------------
	.section	.nv.constant0.triton_poi_fused_max_pool2d_with_indices_6,"a",@progbits
	.sectionflags	@""
	.align	4
.nv.constant0.triton_poi_fused_max_pool2d_with_indices_6:
	.zero		560
